	.target	sm_80

	.elftype	@"ET_EXEC"


//--------------------- .note.nv.tkinfo           --------------------------
	.section	.note.nv.tkinfo,"",@"SHT_NOTE"
	.sectionflags	@"SHF_NOTE_NV_TKINFO"
	.tkinfo
        /*0018*/ 	.word	0x00000002
        /*0030*/ 	.string	""
        /*0030*/ 	.string	"ptxas"
        /*0030*/ 	.string	"Cuda compilation tools, release 13.0, V13.0.88"
        /*0030*/ 	.string	"Build cuda_13.0.r13.0/compiler.36424714_0"
        /*0030*/ 	.string	"-v  -suppress-debug-info  -lineinfo  -arch sm_80 "



//--------------------- .note.nv.cuinfo           --------------------------
	.section	.note.nv.cuinfo,"",@"SHT_NOTE"
	.sectionflags	@"SHF_NOTE_NV_CUINFO"
        /*0018*/ 	.short	0x0002
        /*001a*/ 	.short	0x0050
        /*001c*/ 	.short	0x0082
	.zero		2


//--------------------- .nv.info                  --------------------------
	.section	.nv.info,"",@"SHT_CUDA_INFO"
	.align	4


	//----- nvinfo : EIATTR_REGCOUNT
	.align		4
        /*0000*/ 	.byte	0x04, 0x2f
        /*0002*/ 	.short	(.L_2 - .L_1)
	.align		4
.L_1:
        /*0004*/ 	.word	index@(attn_fwd)
        /*0008*/ 	.word	0x000000ff


	//----- nvinfo : EIATTR_FRAME_SIZE
	.align		4
.L_2:
        /*000c*/ 	.byte	0x04, 0x11
        /*000e*/ 	.short	(.L_4 - .L_3)
	.align		4
.L_3:
        /*0010*/ 	.word	index@(attn_fwd)
        /*0014*/ 	.word	0x00000180


	//----- nvinfo : EIATTR_MIN_STACK_SIZE
	.align		4
.L_4:
        /*0018*/ 	.byte	0x04, 0x12
        /*001a*/ 	.short	(.L_6 - .L_5)
	.align		4
.L_5:
        /*001c*/ 	.word	index@(attn_fwd)
        /*0020*/ 	.word	0x00000180
.L_6:


//--------------------- .nv.info.attn_fwd         --------------------------
	.section	.nv.info.attn_fwd,"",@"SHT_CUDA_INFO"
	.sectionflags	@""
	.align	4


	//----- nvinfo : EIATTR_CUDA_API_VERSION
	.align		4
        /*0000*/ 	.byte	0x04, 0x37
        /*0002*/ 	.short	(.L_8 - .L_7)
.L_7:
        /*0004*/ 	.word	0x00000082


	//----- nvinfo : EIATTR_SW2861232_WAR
	.align		4
.L_8:
        /*0008*/ 	.byte	0x01, 0x35
	.zero		2


	//----- nvinfo : EIATTR_PARAM_CBANK
	.align		4
        /*000c*/ 	.byte	0x04, 0x0a
        /*000e*/ 	.short	(.L_10 - .L_9)
	.align		4
.L_9:
        /*0010*/ 	.word	index@(.nv.constant0.attn_fwd)
        /*0014*/ 	.short	0x0160
        /*0016*/ 	.short	0x0088


	//----- nvinfo : EIATTR_CBANK_PARAM_SIZE
	.align		4
.L_10:
        /*0018*/ 	.byte	0x03, 0x19
        /*001a*/ 	.short	0x0088


	//----- nvinfo : EIATTR_KPARAM_INFO
	.align		4
        /*001c*/ 	.byte	0x04, 0x17
        /*001e*/ 	.short	(.L_12 - .L_11)
.L_11:
        /*0020*/ 	.word	0x00000000
        /*0024*/ 	.short	0x0019
        /*0026*/ 	.short	0x0080
        /*0028*/ 	.byte	0x00, 0xf4, 0x21, 0x00


	//----- nvinfo : EIATTR_KPARAM_INFO
	.align		4
.L_12:
        /*002c*/ 	.byte	0x04, 0x17
        /*002e*/ 	.short	(.L_14 - .L_13)
.L_13:
        /*0030*/ 	.word	0x00000000
        /*0034*/ 	.short	0x0018
        /*0036*/ 	.short	0x0078
        /*0038*/ 	.byte	0x00, 0xf4, 0x21, 0x00


	//----- nvinfo : EIATTR_KPARAM_INFO
	.align		4
.L_14:
        /*003c*/ 	.byte	0x04, 0x17
        /*003e*/ 	.short	(.L_16 - .L_15)
.L_15:
        /*0040*/ 	.word	0x00000000
        /*0044*/ 	.short	0x0017
        /*0046*/ 	.short	0x0070
        /*0048*/ 	.byte	0x00, 0xf0, 0x11, 0x00


	//----- nvinfo : EIATTR_KPARAM_INFO
	.align		4
.L_16:
        /*004c*/ 	.byte	0x04, 0x17
        /*004e*/ 	.short	(.L_18 - .L_17)
.L_17:
        /*0050*/ 	.word	0x00000000
        /*0054*/ 	.short	0x0016
        /*0056*/ 	.short	0x006c
        /*0058*/ 	.byte	0x00, 0xf0, 0x11, 0x00


	//----- nvinfo : EIATTR_KPARAM_INFO
	.align		4
.L_18:
        /*005c*/ 	.byte	0x04, 0x17
        /*005e*/ 	.short	(.L_20 - .L_19)
.L_19:
        /*0060*/ 	.word	0x00000000
        /*0064*/ 	.short	0x0015
        /*0066*/ 	.short	0x0068
        /*0068*/ 	.byte	0x00, 0xf0, 0x11, 0x00


	//----- nvinfo : EIATTR_KPARAM_INFO
	.align		4
.L_20:
        /*006c*/ 	.byte	0x04, 0x17
        /*006e*/ 	.short	(.L_22 - .L_21)
.L_21:
        /*0070*/ 	.word	0x00000000
        /*0074*/ 	.short	0x0014
        /*0076*/ 	.short	0x0064
        /*0078*/ 	.byte	0x00, 0xf0, 0x11, 0x00


	//----- nvinfo : EIATTR_KPARAM_INFO
	.align		4
.L_22:
        /*007c*/ 	.byte	0x04, 0x17
        /*007e*/ 	.short	(.L_24 - .L_23)
.L_23:
        /*0080*/ 	.word	0x00000000
        /*0084*/ 	.short	0x0013
        /*0086*/ 	.short	0x0060
        /*0088*/ 	.byte	0x00, 0xf0, 0x11, 0x00


	//----- nvinfo : EIATTR_KPARAM_INFO
	.align		4
.L_24:
        /*008c*/ 	.byte	0x04, 0x17
        /*008e*/ 	.short	(.L_26 - .L_25)
.L_25:
        /*0090*/ 	.word	0x00000000
        /*0094*/ 	.short	0x0012
        /*0096*/ 	.short	0x005c
        /*0098*/ 	.byte	0x00, 0xf0, 0x11, 0x00


	//----- nvinfo : EIATTR_KPARAM_INFO
	.align		4
.L_26:
        /*009c*/ 	.byte	0x04, 0x17
        /*009e*/ 	.short	(.L_28 - .L_27)
.L_27:
        /*00a0*/ 	.word	0x00000000
        /*00a4*/ 	.short	0x0011
        /*00a6*/ 	.short	0x0058
        /*00a8*/ 	.byte	0x00, 0xf0, 0x11, 0x00


	//----- nvinfo : EIATTR_KPARAM_INFO
	.align		4
.L_28:
        /*00ac*/ 	.byte	0x04, 0x17
        /*00ae*/ 	.short	(.L_30 - .L_29)
.L_29:
        /*00b0*/ 	.word	0x00000000
        /*00b4*/ 	.short	0x0010
        /*00b6*/ 	.short	0x0054
        /*00b8*/ 	.byte	0x00, 0xf0, 0x11, 0x00


	//----- nvinfo : EIATTR_KPARAM_INFO
	.align		4
.L_30:
        /*00bc*/ 	.byte	0x04, 0x17
        /*00be*/ 	.short	(.L_32 - .L_31)
.L_31:
        /*00c0*/ 	.word	0x00000000
        /*00c4*/ 	.short	0x000f
        /*00c6*/ 	.short	0x0050
        /*00c8*/ 	.byte	0x00, 0xf0, 0x11, 0x00


	//----- nvinfo : EIATTR_KPARAM_INFO
	.align		4
.L_32:
        /*00cc*/ 	.byte	0x04, 0x17
        /*00ce*/ 	.short	(.L_34 - .L_33)
.L_33:
        /*00d0*/ 	.word	0x00000000
        /*00d4*/ 	.short	0x000e
        /*00d6*/ 	.short	0x004c
        /*00d8*/ 	.byte	0x00, 0xf0, 0x11, 0x00


	//----- nvinfo : EIATTR_KPARAM_INFO
	.align		4
.L_34:
        /*00dc*/ 	.byte	0x04, 0x17
        /*00de*/ 	.short	(.L_36 - .L_35)
.L_35:
        /*00e0*/ 	.word	0x00000000
        /*00e4*/ 	.short	0x000d
        /*00e6*/ 	.short	0x0048
        /*00e8*/ 	.byte	0x00, 0xf0, 0x11, 0x00


	//----- nvinfo : EIATTR_KPARAM_INFO
	.align		4
.L_36:
        /*00ec*/ 	.byte	0x04, 0x17
        /*00ee*/ 	.short	(.L_38 - .L_37)
.L_37:
        /*00f0*/ 	.word	0x00000000
        /*00f4*/ 	.short	0x000c
        /*00f6*/ 	.short	0x0044
        /*00f8*/ 	.byte	0x00, 0xf0, 0x11, 0x00


	//----- nvinfo : EIATTR_KPARAM_INFO
	.align		4
.L_38:
        /*00fc*/ 	.byte	0x04, 0x17
        /*00fe*/ 	.short	(.L_40 - .L_39)
.L_39:
        /*0100*/ 	.word	0x00000000
        /*0104*/ 	.short	0x000b
        /*0106*/ 	.short	0x0040
        /*0108*/ 	.byte	0x00, 0xf0, 0x11, 0x00


	//----- nvinfo : EIATTR_KPARAM_INFO
	.align		4
.L_40:
        /*010c*/ 	.byte	0x04, 0x17
        /*010e*/ 	.short	(.L_42 - .L_41)
.L_41:
        /*0110*/ 	.word	0x00000000
        /*0114*/ 	.short	0x000a
        /*0116*/ 	.short	0x003c
        /*0118*/ 	.byte	0x00, 0xf0, 0x11, 0x00


	//----- nvinfo : EIATTR_KPARAM_INFO
	.align		4
.L_42:
        /*011c*/ 	.byte	0x04, 0x17
        /*011e*/ 	.short	(.L_44 - .L_43)
.L_43:
        /*0120*/ 	.word	0x00000000
        /*0124*/ 	.short	0x0009
        /*0126*/ 	.short	0x0038
        /*0128*/ 	.byte	0x00, 0xf0, 0x11, 0x00


	//----- nvinfo : EIATTR_KPARAM_INFO
	.align		4
.L_44:
        /*012c*/ 	.byte	0x04, 0x17
        /*012e*/ 	.short	(.L_46 - .L_45)
.L_45:
        /*0130*/ 	.word	0x00000000
        /*0134*/ 	.short	0x0008
        /*0136*/ 	.short	0x0034
        /*0138*/ 	.byte	0x00, 0xf0, 0x11, 0x00


	//----- nvinfo : EIATTR_KPARAM_INFO
	.align		4
.L_46:
        /*013c*/ 	.byte	0x04, 0x17
        /*013e*/ 	.short	(.L_48 - .L_47)
.L_47:
        /*0140*/ 	.word	0x00000000
        /*0144*/ 	.short	0x0007
        /*0146*/ 	.short	0x0030
        /*0148*/ 	.byte	0x00, 0xf0, 0x11, 0x00


	//----- nvinfo : EIATTR_KPARAM_INFO
	.align		4
.L_48:
        /*014c*/ 	.byte	0x04, 0x17
        /*014e*/ 	.short	(.L_50 - .L_49)
.L_49:
        /*0150*/ 	.word	0x00000000
        /*0154*/ 	.short	0x0006
        /*0156*/ 	.short	0x002c
        /*0158*/ 	.byte	0x00, 0xf0, 0x11, 0x00


	//----- nvinfo : EIATTR_KPARAM_INFO
	.align		4
.L_50:
        /*015c*/ 	.byte	0x04, 0x17
        /*015e*/ 	.short	(.L_52 - .L_51)
.L_51:
        /*0160*/ 	.word	0x00000000
        /*0164*/ 	.short	0x0005
        /*0166*/ 	.short	0x0028
        /*0168*/ 	.byte	0x00, 0xf0, 0x11, 0x00


	//----- nvinfo : EIATTR_KPARAM_INFO
	.align		4
.L_52:
        /*016c*/ 	.byte	0x04, 0x17
        /*016e*/ 	.short	(.L_54 - .L_53)
.L_53:
        /*0170*/ 	.word	0x00000000
        /*0174*/ 	.short	0x0004
        /*0176*/ 	.short	0x0020
        /*0178*/ 	.byte	0x00, 0xf4, 0x21, 0x00


	//----- nvinfo : EIATTR_KPARAM_INFO
	.align		4
.L_54:
        /*017c*/ 	.byte	0x04, 0x17
        /*017e*/ 	.short	(.L_56 - .L_55)
.L_55:
        /*0180*/ 	.word	0x00000000
        /*0184*/ 	.short	0x0003
        /*0186*/ 	.short	0x0018
        /*0188*/ 	.byte	0x00, 0xf4, 0x21, 0x00


	//----- nvinfo : EIATTR_KPARAM_INFO
	.align		4
.L_56:
        /*018c*/ 	.byte	0x04, 0x17
        /*018e*/ 	.short	(.L_58 - .L_57)
.L_57:
        /*0190*/ 	.word	0x00000000
        /*0194*/ 	.short	0x0002
        /*0196*/ 	.short	0x0010
        /*0198*/ 	.byte	0x00, 0xf4, 0x21, 0x00


	//----- nvinfo : EIATTR_KPARAM_INFO
	.align		4
.L_58:
        /*019c*/ 	.byte	0x04, 0x17
        /*019e*/ 	.short	(.L_60 - .L_59)
.L_59:
        /*01a0*/ 	.word	0x00000000
        /*01a4*/ 	.short	0x0001
        /*01a6*/ 	.short	0x0008
        /*01a8*/ 	.byte	0x00, 0xf4, 0x21, 0x00


	//----- nvinfo : EIATTR_KPARAM_INFO
	.align		4
.L_60:
        /*01ac*/ 	.byte	0x04, 0x17
        /*01ae*/ 	.short	(.L_62 - .L_61)
.L_61:
        /*01b0*/ 	.word	0x00000000
        /*01b4*/ 	.short	0x0000
        /*01b6*/ 	.short	0x0000
        /*01b8*/ 	.byte	0x00, 0xf4, 0x21, 0x00


	//----- nvinfo : EIATTR_MAXREG_COUNT
	.align		4
.L_62:
        /*01bc*/ 	.byte	0x03, 0x1b
        /*01be*/ 	.short	0x00ff


	//----- nvinfo : EIATTR_NUM_BARRIERS
	.align		4
        /*01c0*/ 	.byte	0x02, 0x4c
        /*01c2*/ 	.byte	0x01
	.zero		1


	//----- nvinfo : EIATTR_ANNOTATIONS
	.align		4
        /*01c4*/ 	.byte	0x04, 0x55
        /*01c6*/ 	.short	(.L_64 - .L_63)


	//   ....[0]....
.L_63:
        /*01c8*/ 	.word	0x00000001
        /*01cc*/ 	.byte	0xc0, 0x00, 0x00, 0x00, 0x01, 0x00, 0x00, 0x00, 0x30, 0x01, 0x00, 0x00, 0x01, 0x00, 0x00, 0x00
        /* <DEDUP_REMOVED lines=48> */
        /*04dc*/ 	.byte	0x20, 0xde, 0x00, 0x00


	//----- nvinfo : EIATTR_MERCURY_ISA_VERSION
	.align		4
.L_64:
        /*04e0*/ 	.byte	0x03, 0x5f
        /*04e2*/ 	.short	0x0000


	//----- nvinfo : EIATTR_COOP_GROUP_MASK_REGIDS
	.align		4
        /*04e4*/ 	.byte	0x04, 0x29
        /*04e6*/ 	.short	(.L_66 - .L_65)


	//   ....[0]....
.L_65:
        /*04e8*/ 	.word	0xffffffff


	//   ....[1]....
        /*04ec*/ 	.word	0xffffffff


	//   ....[2]....
        /*04f0*/ 	.word	0xffffffff


	//   ....[3]....
        /*04f4*/ 	.word	0xffffffff


	//   ....[4]....
        /*04f8*/ 	.word	0xffffffff


	//   ....[5]....
        /*04fc*/ 	.word	0xffffffff


	//   ....[6]....
        /*0500*/ 	.word	0xffffffff


	//   ....[7]....
        /*0504*/ 	.word	0xffffffff


	//   ....[8]....
        /*0508*/ 	.word	0xffffffff


	//   ....[9]....
        /*050c*/ 	.word	0xffffffff


	//   ....[10]....
        /*0510*/ 	.word	0xffffffff


	//   ....[11]....
        /*0514*/ 	.word	0xffffffff


	//   ....[12]....
        /*0518*/ 	.word	0xffffffff


	//   ....[13]....
        /*051c*/ 	.word	0xffffffff


	//   ....[14]....
        /*0520*/ 	.word	0xffffffff


	//   ....[15]....
        /*0524*/ 	.word	0xffffffff


	//   ....[16]....
        /*0528*/ 	.word	0xffffffff


	//   ....[17]....
        /*052c*/ 	.word	0xffffffff


	//   ....[18]....
        /*0530*/ 	.word	0xffffffff


	//   ....[19]....
        /*0534*/ 	.word	0xffffffff


	//   ....[20]....
        /*0538*/ 	.word	0xffffffff


	//   ....[21]....
        /*053c*/ 	.word	0xffffffff


	//   ....[22]....
        /*0540*/ 	.word	0xffffffff


	//   ....[23]....
        /*0544*/ 	.word	0xffffffff


	//   ....[24]....
        /*0548*/ 	.word	0xffffffff


	//   ....[25]....
        /*054c*/ 	.word	0xffffffff


	//   ....[26]....
        /*0550*/ 	.word	0xffffffff


	//   ....[27]....
        /*0554*/ 	.word	0xffffffff


	//   ....[28]....
        /*0558*/ 	.word	0xffffffff


	//   ....[29]....
        /*055c*/ 	.word	0xffffffff


	//   ....[30]....
        /*0560*/ 	.word	0xffffffff


	//   ....[31]....
        /*0564*/ 	.word	0xffffffff


	//   ....[32]....
        /*0568*/ 	.word	0xffffffff


	//   ....[33]....
        /*056c*/ 	.word	0xffffffff


	//----- nvinfo : EIATTR_COOP_GROUP_INSTR_OFFSETS
	.align		4
.L_66:
        /*0570*/ 	.byte	0x04, 0x28
        /*0572*/ 	.short	(.L_68 - .L_67)


	//   ....[0]....
.L_67:
        /*0574*/ 	.word	0x000060f0


	//   ....[1]....
        /*0578*/ 	.word	0x00006100


	//   ....[2]....
        /*057c*/ 	.word	0x00006110


	//   ....[3]....
        /*0580*/ 	.word	0x00006120


	//   ....[4]....
        /*0584*/ 	.word	0x00006130


	//   ....[5]....
        /*0588*/ 	.word	0x00006140


	//   ....[6]....
        /*058c*/ 	.word	0x00006150


	//   ....[7]....
        /*0590*/ 	.word	0x00006160


	//   ....[8]....
        /*0594*/ 	.word	0x000061f0


	//   ....[9]....
        /*0598*/ 	.word	0x00006200


	//   ....[10]....
        /*059c*/ 	.word	0x00006210


	//   ....[11]....
        /*05a0*/ 	.word	0x00006220


	//   ....[12]....
        /*05a4*/ 	.word	0x00006230


	//   ....[13]....
        /*05a8*/ 	.word	0x00006240


	//   ....[14]....
        /*05ac*/ 	.word	0x00006250


	//   ....[15]....
        /*05b0*/ 	.word	0x00006260


	//   ....[16]....
        /*05b4*/ 	.word	0x000063f0


	//   ....[17]....
        /*05b8*/ 	.word	0x000068b0


	//   ....[18]....
        /*05bc*/ 	.word	0x000068c0


	//   ....[19]....
        /*05c0*/ 	.word	0x000068d0


	//   ....[20]....
        /*05c4*/ 	.word	0x000068e0


	//   ....[21]....
        /*05c8*/ 	.word	0x000068f0


	//   ....[22]....
        /*05cc*/ 	.word	0x00006900


	//   ....[23]....
        /*05d0*/ 	.word	0x00006910


	//   ....[24]....
        /*05d4*/ 	.word	0x00006920


	//   ....[25]....
        /*05d8*/ 	.word	0x000069b0


	//   ....[26]....
        /*05dc*/ 	.word	0x000069c0


	//   ....[27]....
        /*05e0*/ 	.word	0x000069d0


	//   ....[28]....
        /*05e4*/ 	.word	0x000069e0


	//   ....[29]....
        /*05e8*/ 	.word	0x000069f0


	//   ....[30]....
        /*05ec*/ 	.word	0x00006a00


	//   ....[31]....
        /*05f0*/ 	.word	0x00006a10


	//   ....[32]....
        /*05f4*/ 	.word	0x00006a20


	//   ....[33]....
        /*05f8*/ 	.word	0x00006c00


	//----- nvinfo : EIATTR_EXIT_INSTR_OFFSETS
	.align		4
.L_68:
        /*05fc*/ 	.byte	0x04, 0x1c
        /*05fe*/ 	.short	(.L_70 - .L_69)


	//   ....[0]....
.L_69:
        /*0600*/ 	.word	0x0000de10


	//   ....[1]....
        /*0604*/ 	.word	0x0000ded0


	//----- nvinfo : EIATTR_REQNTID
	.align		4
.L_70:
        /*0608*/ 	.byte	0x04, 0x10
        /*060a*/ 	.short	(.L_72 - .L_71)
.L_71:
        /*060c*/ 	.word	0x00000100
        /*0610*/ 	.word	0x00000001
        /*0614*/ 	.word	0x00000001
.L_72:


//--------------------- .nv.callgraph             --------------------------
	.section	.nv.callgraph,"",@"SHT_CUDA_CALLGRAPH"
	.align	4
	.sectionentsize	8
	.align		4
        /*0000*/ 	.word	0x00000000
	.align		4
        /*0004*/ 	.word	0xffffffff
	.align		4
        /*0008*/ 	.word	0x00000000
	.align		4
        /*000c*/ 	.word	0xfffffffe
	.align		4
        /*0010*/ 	.word	0x00000000
	.align		4
        /*0014*/ 	.word	0xfffffffd
	.align		4
        /*0018*/ 	.word	0x00000000
	.align		4
        /*001c*/ 	.word	0xfffffffc


//--------------------- .nv.rel.action            --------------------------
	.section	.nv.rel.action,"",@"SHT_CUDA_RELOCINFO"
	.align	8
	.sectionentsize	8
        /*0000*/ 	.byte	0x73, 0x00, 0x00, 0x00, 0x00, 0x00, 0x00, 0x00, 0x00, 0x00, 0x00, 0x11, 0x25, 0x00, 0x05, 0x36


//--------------------- .nv.constant4             --------------------------
	.section	.nv.constant4,"a",@progbits
	.align	8
	.align		8
.nv.constant4:
        /*0000*/ 	.dword	_$_str


//--------------------- .nv.constant0.attn_fwd    --------------------------
	.section	.nv.constant0.attn_fwd,"a",@progbits
	.sectionflags	@""
	.align	4
.nv.constant0.attn_fwd:
	.zero		488


//--------------------- .text.attn_fwd            --------------------------
	.section	.text.attn_fwd,"ax",@progbits
	.sectioninfo	@"SHI_REGISTERS=255"
	.align	128
        .global         attn_fwd
        .type           attn_fwd,@function
        .size           attn_fwd,(.L_x_3 - attn_fwd)
        .other          attn_fwd,@"STO_CUDA_ENTRY STV_DEFAULT"
attn_fwd:
.text.attn_fwd:
[----:B------:R-:W-:Y:S02]  /*0000*/  IMAD.MOV.U32 R1, RZ, RZ, c[0x0][0x28] ;  /* 0x00000a00ff017624 */ /* 0x000fe400078e00ff */
[----:B------:R-:W0:Y:S01]  /*0010*/  S2R R168, SR_TID.X ;  /* 0x0000000000a87919 */ /* 0x000e220000002100 */
[----:B------:R-:W-:Y:S02]  /*0020*/  MOV R14, c[0x0][0x198] ;  /* 0x00006600000e7a02 */ /* 0x000fe40000000f00 */
[----:B------:R-:W-:Y:S01]  /*0030*/  IADD3 R1, R1, -0x180, RZ ;  /* 0xfffffe8001017810 */ /* 0x000fe20007ffe0ff */
[----:B------:R-:W1:Y:S04]  /*0040*/  S2R R3, SR_CTAID.X ;  /* 0x0000000000037919 */ /* 0x000e680000002500 */
[----:B------:R-:W2:Y:S01]  /*0050*/  S2R R160, SR_CTAID.Y ;  /* 0x0000000000a07919 */ /* 0x000ea20000002600 */
[----:B0-----:R-:W-:Y:S02]  /*0060*/  LOP3.LUT R0, R168, 0x3f, RZ, 0xc0, !PT ;  /* 0x0000003fa8007812 */ /* 0x001fe400078ec0ff */
[----:B------:R-:W-:-:S03]  /*0070*/  SHF.R.U32.HI R2, RZ, 0x6, R168 ;  /* 0x00000006ff027819 */ /* 0x000fc600000116a8 */
[----:B-1----:R-:W-:Y:S01]  /*0080*/  IMAD R5, R3, 0x40, R0 ;  /* 0x0000004003057824 */ /* 0x002fe200078e0200 */
[----:B------:R-:W-:Y:S01]  /*0090*/  SGXT.U32 R4, R2, 0x2 ;  /* 0x000000020204781a */ /* 0x000fe20000000000 */
[----:B--2---:R-:W-:Y:S02]  /*00a0*/  IMAD R0, R160, c[0x0][0x190], RZ ;  /* 0x00006400a0007a24 */ /* 0x004fe400078e02ff */
[----:B------:R-:W-:Y:S01]  /*00b0*/  IMAD R2, R5, c[0x0][0x194], RZ ;  /* 0x0000650005027a24 */ /* 0x000fe200078e02ff */
[----:B------:R0:W-:Y:S01]  /*00c0*/  STL [R1+0x84], R5 ;  /* 0x0000840501007387 */ /* 0x0001e20000100800 */
[----:B------:R-:W-:Y:S02]  /*00d0*/  IMAD R7, R4, c[0x0][0x198], RZ ;  /* 0x0000660004077a24 */ /* 0x000fe400078e02ff */
[----:B------:R-:W-:Y:S01]  /*00e0*/  IMAD.SHL.U32 R3, R0, 0x2, RZ ;  /* 0x0000000200037824 */ /* 0x000fe200078e00ff */
[----:B------:R-:W-:Y:S01]  /*00f0*/  ULDC.64 UR4, c[0x0][0x118] ;  /* 0x0000460000047ab9 */ /* 0x000fe20000000a00 */
[----:B------:R-:W-:Y:S01]  /*0100*/  IMAD.SHL.U32 R4, R2, 0x2, RZ ;  /* 0x0000000202047824 */ /* 0x000fe200078e00ff */
[----:B------:R-:W-:Y:S01]  /*0110*/  LEA R9, R14, R7, 0x2 ;  /* 0x000000070e097211 */ /* 0x000fe200078e10ff */
[----:B------:R-:W-:Y:S01]  /*0120*/  IMAD.HI R0, R0, 0x2, RZ ;  /* 0x0000000200007827 */ /* 0x000fe200078e02ff */
[----:B------:R-:W2:Y:S02]  /*0130*/  LDL.LU R161, [R1+0x80] ;  /* 0x0000800001a17983 */ /* 0x000ea40000300800 */
[----:B------:R-:W-:Y:S01]  /*0140*/  IADD3 R3, P0, P1, R4, c[0x0][0x160], R3 ;  /* 0x0000580004037a10 */ /* 0x000fe2000791e003 */
[----:B0-----:R-:W-:-:S04]  /*0150*/  IMAD.HI R5, R2, 0x2, RZ ;  /* 0x0000000202057827 */ /* 0x001fc800078e02ff */
[C---:B------:R-:W-:Y:S01]  /*0160*/  IMAD R11, R14.reuse, 0x4, R9 ;  /* 0x000000040e0b7824 */ /* 0x040fe200078e0209 */
[----:B------:R-:W-:Y:S02]  /*0170*/  IADD3.X R0, R5, c[0x0][0x164], R0, P0, P1 ;  /* 0x0000590005007a10 */ /* 0x000fe400007e2400 */
[-C--:B------:R-:W-:Y:S01]  /*0180*/  LEA R6, P0, R7, R3.reuse, 0x1 ;  /* 0x0000000307067211 */ /* 0x080fe200078008ff */
[C---:B------:R-:W-:Y:S01]  /*0190*/  IMAD R5, R14.reuse, 0x4, R11 ;  /* 0x000000040e057824 */ /* 0x040fe200078e020b */
[-C--:B------:R-:W-:Y:S02]  /*01a0*/  LEA R10, P1, R11, R3.reuse, 0x1 ;  /* 0x000000030b0a7211 */ /* 0x080fe400078208ff */
[-C--:B------:R-:W-:Y:S02]  /*01b0*/  LEA.HI.X.SX32 R7, R7, R0.reuse, 0x1, P0 ;  /* 0x0000000007077211 */ /* 0x080fe400000f0eff */
[----:B------:R-:W-:Y:S02]  /*01c0*/  LEA R8, P0, R9, R3, 0x1 ;  /* 0x0000000309087211 */ /* 0x000fe400078008ff */
[----:B------:R-:W-:Y:S01]  /*01d0*/  LEA R15, R14, R5, 0x2 ;  /* 0x000000050e0f7211 */ /* 0x000fe200078e10ff */
[----:B------:R0:W3:Y:S01]  /*01e0*/  LDG.E.U16 R2, [R6.64] ;  /* 0x0000000406027981 */ /* 0x0000e2000c1e1500 */
[----:B------:R-:W-:-:S02]  /*01f0*/  LEA.HI.X.SX32 R11, R11, R0, 0x1, P1 ;  /* 0x000000000b0b7211 */ /* 0x000fc400008f0eff */
[-C--:B------:R-:W-:Y:S01]  /*0200*/  LEA.HI.X.SX32 R9, R9, R0.reuse, 0x1, P0 ;  /* 0x0000000009097211 */ /* 0x080fe200000f0eff */
[C---:B------:R-:W-:Y:S01]  /*0210*/  IMAD R19, R14.reuse, 0x4, R15 ;  /* 0x000000040e137824 */ /* 0x040fe200078e020f */
[-C--:B------:R-:W-:Y:S01]  /*0220*/  LEA R12, P0, R5, R3.reuse, 0x1 ;  /* 0x00000003050c7211 */ /* 0x080fe200078008ff */
[----:B------:R1:W4:Y:S01]  /*0230*/  LDG.E.U16 R4, [R10.64] ;  /* 0x000000040a047981 */ /* 0x000322000c1e1500 */
[-C--:B------:R-:W-:Y:S02]  /*0240*/  LEA R16, P1, R15, R3.reuse, 0x1 ;  /* 0x000000030f107211 */ /* 0x080fe400078208ff */
[-C--:B------:R-:W-:Y:S02]  /*0250*/  LEA.HI.X.SX32 R13, R5, R0.reuse, 0x1, P0 ;  /* 0x00000000050d7211 */ /* 0x080fe400000f0eff */
[-C--:B------:R-:W-:Y:S01]  /*0260*/  LEA.HI.X.SX32 R17, R15, R0.reuse, 0x1, P1 ;  /* 0x000000000f117211 */ /* 0x080fe200008f0eff */
[----:B------:R-:W-:Y:S01]  /*0270*/  IMAD R15, R14, 0x4, R19 ;  /* 0x000000040e0f7824 */ /* 0x000fe200078e0213 */
[CC--:B------:R-:W-:Y:S01]  /*0280*/  LEA R18, P0, R19.reuse, R3.reuse, 0x1 ;  /* 0x0000000313127211 */ /* 0x0c0fe200078008ff */
[----:B0-----:R0:W5:Y:S03]  /*0290*/  LDG.E.U16 R6, [R12.64] ;  /* 0x000000040c067981 */ /* 0x001166000c1e1500 */
[----:B------:R-:W-:Y:S01]  /*02a0*/  LEA.HI.X.SX32 R19, R19, R0, 0x1, P0 ;  /* 0x0000000013137211 */ /* 0x000fe200000f0eff */
[----:B------:R0:W2:Y:S01]  /*02b0*/  LDG.E.U16 R7, [R16.64] ;  /* 0x0000000410077981 */ /* 0x0000a2000c1e1500 */
[----:B------:R-:W-:-:S02]  /*02c0*/  LEA R20, P0, R15, R3, 0x1 ;  /* 0x000000030f147211 */ /* 0x000fc400078008ff */
[----:B-1----:R-:W-:Y:S01]  /*02d0*/  LEA R11, R14, R15, 0x2 ;  /* 0x0000000f0e0b7211 */ /* 0x002fe200078e10ff */
[----:B------:R1:W2:Y:S01]  /*02e0*/  LDG.E.U16 R5, [R8.64] ;  /* 0x0000000408057981 */ /* 0x0002a2000c1e1500 */
[----:B------:R-:W-:-:S03]  /*02f0*/  LEA.HI.X.SX32 R21, R15, R0, 0x1, P0 ;  /* 0x000000000f157211 */ /* 0x000fc600000f0eff */
[----:B------:R-:W-:-:S04]  /*0300*/  IMAD R15, R14, 0x4, R11 ;  /* 0x000000040e0f7824 */ /* 0x000fc800078e020b */
[C---:B------:R-:W-:Y:S01]  /*0310*/  IMAD R27, R14.reuse, 0x4, R15 ;  /* 0x000000040e1b7824 */ /* 0x040fe200078e020f */
[----:B------:R-:W-:Y:S01]  /*0320*/  LEA R24, P1, R15, R3, 0x1 ;  /* 0x000000030f187211 */ /* 0x000fe200078208ff */
[----:B-1----:R1:W2:Y:S03]  /*0330*/  LDG.E.U16 R8, [R18.64] ;  /* 0x0000000412087981 */ /* 0x0022a6000c1e1500 */
[C---:B0-----:R-:W-:Y:S01]  /*0340*/  LEA R13, R14.reuse, R27, 0x2 ;  /* 0x0000001b0e0d7211 */ /* 0x041fe200078e10ff */
[----:B------:R0:W2:Y:S01]  /*0350*/  LDG.E.U16 R9, [R20.64] ;  /* 0x0000000414097981 */ /* 0x0000a2000c1e1500 */
[----:B------:R-:W-:Y:S02]  /*0360*/  LEA R22, P0, R11, R3, 0x1 ;  /* 0x000000030b167211 */ /* 0x000fe400078008ff */
[-C--:B------:R-:W-:Y:S01]  /*0370*/  LEA.HI.X.SX32 R25, R15, R0.reuse, 0x1, P1 ;  /* 0x000000000f197211 */ /* 0x080fe200008f0eff */
[----:B------:R-:W-:Y:S01]  /*0380*/  IMAD R15, R14, 0x4, R13 ;  /* 0x000000040e0f7824 */ /* 0x000fe200078e020d */
[----:B------:R-:W-:-:S02]  /*0390*/  LEA.HI.X.SX32 R23, R11, R0, 0x1, P0 ;  /* 0x000000000b177211 */ /* 0x000fc400000f0eff */
[CC--:B------:R-:W-:Y:S01]  /*03a0*/  LEA R26, P0, R27.reuse, R3.reuse, 0x1 ;  /* 0x000000031b1a7211 */ /* 0x0c0fe200078008ff */
[C---:B------:R-:W-:Y:S01]  /*03b0*/  IMAD R17, R14.reuse, 0x4, R15 ;  /* 0x000000040e117824 */ /* 0x040fe200078e020f */
[----:B------:R0:W2:Y:S02]  /*03c0*/  LDG.E.U16 R11, [R24.64] ;  /* 0x00000004180b7981 */ /* 0x0000a4000c1e1500 */
[-C--:B------:R-:W-:Y:S02]  /*03d0*/  LEA.HI.X.SX32 R27, R27, R0.reuse, 0x1, P0 ;  /* 0x000000001b1b7211 */ /* 0x080fe400000f0eff */
[-C--:B-1----:R-:W-:Y:S01]  /*03e0*/  LEA R18, P0, R13, R3.reuse, 0x1 ;  /* 0x000000030d127211 */ /* 0x082fe200078008ff */
[----:B------:R1:W2:Y:S01]  /*03f0*/  LDG.E.U16 R10, [R22.64] ;  /* 0x00000004160a7981 */ /* 0x0002a2000c1e1500 */
[----:B------:R-:W-:Y:S02]  /*0400*/  LEA R28, P1, R17, R3, 0x1 ;  /* 0x00000003111c7211 */ /* 0x000fe400078208ff */
[----:B------:R-:W-:Y:S01]  /*0410*/  LEA R31, R14, R17, 0x2 ;  /* 0x000000110e1f7211 */ /* 0x000fe200078e10ff */
[----:B------:R1:W2:Y:S01]  /*0420*/  LDG.E.U16 R12, [R26.64] ;  /* 0x000000041a0c7981 */ /* 0x0002a2000c1e1500 */
[----:B------:R-:W-:-:S02]  /*0430*/  LEA.HI.X.SX32 R19, R13, R0, 0x1, P0 ;  /* 0x000000000d137211 */ /* 0x000fc400000f0eff */
[-C--:B0-----:R-:W-:Y:S02]  /*0440*/  LEA R20, P0, R15, R3.reuse, 0x1 ;  /* 0x000000030f147211 */ /* 0x081fe400078008ff */
[-C--:B------:R-:W-:Y:S01]  /*0450*/  LEA.HI.X.SX32 R29, R17, R0.reuse, 0x1, P1 ;  /* 0x00000000111d7211 */ /* 0x080fe200008f0eff */
[C---:B------:R-:W-:Y:S01]  /*0460*/  IMAD R17, R14.reuse, 0x4, R31 ;  /* 0x000000040e117824 */ /* 0x040fe200078e021f */
[-C--:B------:R-:W-:Y:S01]  /*0470*/  LEA.HI.X.SX32 R21, R15, R0.reuse, 0x1, P0 ;  /* 0x000000000f157211 */ /* 0x080fe200000f0eff */
[----:B------:R0:W2:Y:S01]  /*0480*/  LDG.E.U16 R13, [R18.64] ;  /* 0x00000004120d7981 */ /* 0x0000a2000c1e1500 */
[C---:B-1----:R-:W-:Y:S01]  /*0490*/  LEA R22, P0, R31.reuse, R3, 0x1 ;  /* 0x000000031f167211 */ /* 0x042fe200078008ff */
[----:B------:R-:W-:Y:S02]  /*04a0*/  IMAD R27, R14, 0x4, R17 ;  /* 0x000000040e1b7824 */ /* 0x000fe400078e0211 */
[----:B------:R1:W2:Y:S01]  /*04b0*/  LDG.E.U16 R15, [R20.64] ;  /* 0x00000004140f7981 */ /* 0x0002a2000c1e1500 */
[----:B------:R-:W-:-:S02]  /*04c0*/  LEA.HI.X.SX32 R23, R31, R0, 0x1, P0 ;  /* 0x000000001f177211 */ /* 0x000fc400000f0eff */
[----:B------:R-:W-:Y:S01]  /*04d0*/  LEA R31, R14, R27, 0x2 ;  /* 0x0000001b0e1f7211 */ /* 0x000fe200078e10ff */
[----:B------:R0:W2:Y:S01]  /*04e0*/  LDG.E.U16 R16, [R28.64] ;  /* 0x000000041c107981 */ /* 0x0000a2000c1e1500 */
[----:B------:R-:W-:-:S03]  /*04f0*/  LEA R24, P0, R17, R3, 0x1 ;  /* 0x0000000311187211 */ /* 0x000fc600078008ff */
[C---:B------:R-:W-:Y:S01]  /*0500*/  IMAD R33, R14.reuse, 0x4, R31 ;  /* 0x000000040e217824 */ /* 0x040fe200078e021f */
[-C--:B------:R-:W-:Y:S02]  /*0510*/  LEA.HI.X.SX32 R25, R17, R0.reuse, 0x1, P0 ;  /* 0x0000000011197211 */ /* 0x080fe400000f0eff */
[CC--:B------:R-:W-:Y:S01]  /*0520*/  LEA R26, P0, R27.reuse, R3.reuse, 0x1 ;  /* 0x000000031b1a7211 */ /* 0x0c0fe200078008ff */
[C---:B-1----:R-:W-:Y:S01]  /*0530*/  IMAD R21, R14.reuse, 0x4, R33 ;  /* 0x000000040e157824 */ /* 0x042fe200078e0221 */
[----:B------:R1:W2:Y:S02]  /*0540*/  LDG.E.U16 R17, [R22.64] ;  /* 0x0000000416117981 */ /* 0x0002a4000c1e1500 */
[----:B------:R-:W-:Y:S02]  /*0550*/  LEA.HI.X.SX32 R27, R27, R0, 0x1, P0 ;  /* 0x000000001b1b7211 */ /* 0x000fe400000f0eff */
[----:B------:R-:W-:Y:S01]  /*0560*/  LEA R32, P0, R33, R3, 0x1 ;  /* 0x0000000321207211 */ /* 0x000fe200078008ff */
[----:B0-----:R0:W2:Y:S01]  /*0570*/  LDG.E.U16 R18, [R24.64] ;  /* 0x0000000418127981 */ /* 0x0010a2000c1e1500 */
[----:B-1----:R-:W-:-:S03]  /*0580*/  LEA R23, R14, R21, 0x2 ;  /* 0x000000150e177211 */ /* 0x002fc600078e10ff */
[----:B------:R1:W2:Y:S01]  /*0590*/  LDG.E.U16 R19, [R26.64] ;  /* 0x000000041a137981 */ /* 0x0002a2000c1e1500 */
[-C--:B------:R-:W-:Y:S02]  /*05a0*/  LEA.HI.X.SX32 R33, R33, R0.reuse, 0x1, P0 ;  /* 0x0000000021217211 */ /* 0x080fe400000f0eff */
[-C--:B------:R-:W-:Y:S01]  /*05b0*/  LEA R28, P0, R21, R3.reuse, 0x1 ;  /* 0x00000003151c7211 */ /* 0x080fe200078008ff */
[C---:B------:R-:W-:Y:S01]  /*05c0*/  IMAD R37, R14.reuse, 0x4, R23 ;  /* 0x000000040e257824 */ /* 0x040fe200078e0217 */
[-C--:B------:R-:W-:Y:S02]  /*05d0*/  LEA R30, P1, R31, R3.reuse, 0x1 ;  /* 0x000000031f1e7211 */ /* 0x080fe400078208ff */
[-C--:B------:R-:W-:Y:S01]  /*05e0*/  LEA.HI.X.SX32 R29, R21, R0.reuse, 0x1, P0 ;  /* 0x00000000151d7211 */ /* 0x080fe200000f0eff */
[----:B0-----:R-:W-:Y:S01]  /*05f0*/  IMAD R25, R14, 0x4, R37 ;  /* 0x000000040e197824 */ /* 0x001fe200078e0225 */
[----:B------:R-:W-:Y:S01]  /*0600*/  LEA R34, P0, R23, R3, 0x1 ;  /* 0x0000000317227211 */ /* 0x000fe200078008ff */
[----:B------:R0:W2:Y:S01]  /*0610*/  LDG.E.U16 R21, [R32.64] ;  /* 0x0000000420157981 */ /* 0x0000a2000c1e1500 */
[----:B------:R-:W-:-:S02]  /*0620*/  LEA.HI.X.SX32 R31, R31, R0, 0x1, P1 ;  /* 0x000000001f1f7211 */ /* 0x000fc400008f0eff */
[-C--:B------:R-:W-:Y:S01]  /*0630*/  LEA.HI.X.SX32 R35, R23, R0.reuse, 0x1, P0 ;  /* 0x0000000017237211 */ /* 0x080fe200000f0eff */
[----:B------:R0:W2:Y:S01]  /*0640*/  LDG.E.U16 R22, [R28.64] ;  /* 0x000000041c167981 */ /* 0x0000a2000c1e1500 */
[C---:B------:R-:W-:Y:S02]  /*0650*/  LEA R38, P0, R25.reuse, R3, 0x1 ;  /* 0x0000000319267211 */ /* 0x040fe400078008ff */
[----:B-1----:R-:W-:Y:S01]  /*0660*/  LEA R27, R14, R25, 0x2 ;  /* 0x000000190e1b7211 */ /* 0x002fe200078e10ff */
[----:B------:R1:W2:Y:S01]  /*0670*/  LDG.E.U16 R20, [R30.64] ;  /* 0x000000041e147981 */ /* 0x0002a2000c1e1500 */
[----:B------:R-:W-:-:S03]  /*0680*/  LEA.HI.X.SX32 R39, R25, R0, 0x1, P0 ;  /* 0x0000000019277211 */ /* 0x000fc600000f0eff */
[----:B0-----:R-:W-:Y:S01]  /*0690*/  IMAD R33, R14, 0x4, R27 ;  /* 0x000000040e217824 */ /* 0x001fe200078e021b */
[-C--:B------:R-:W-:Y:S01]  /*06a0*/  LEA R36, P1, R37, R3.reuse, 0x1 ;  /* 0x0000000325247211 */ /* 0x080fe200078208ff */
[----:B------:R0:W2:Y:S01]  /*06b0*/  LDG.E.U16 R25, [R38.64] ;  /* 0x0000000426197981 */ /* 0x0000a2000c1e1500 */
[----:B-1----:R-:W-:-:S03]  /*06c0*/  LEA R30, P0, R27, R3, 0x1 ;  /* 0x000000031b1e7211 */ /* 0x002fc600078008ff */
[----:B------:R1:W2:Y:S01]  /*06d0*/  LDG.E.U16 R23, [R34.64] ;  /* 0x0000000422177981 */ /* 0x0002a2000c1e1500 */
[-C--:B------:R-:W-:Y:S01]  /*06e0*/  LEA.HI.X.SX32 R31, R27, R0.reuse, 0x1, P0 ;  /* 0x000000001b1f7211 */ /* 0x080fe200000f0eff */
[C---:B------:R-:W-:Y:S01]  /*06f0*/  IMAD R27, R14.reuse, 0x4, R33 ;  /* 0x000000040e1b7824 */ /* 0x040fe200078e0221 */
[----:B------:R-:W-:Y:S02]  /*0700*/  LEA.HI.X.SX32 R37, R37, R0, 0x1, P1 ;  /* 0x0000000025257211 */ /* 0x000fe400008f0eff */
[----:B------:R-:W-:Y:S01]  /*0710*/  LEA R32, P0, R33, R3, 0x1 ;  /* 0x0000000321207211 */ /* 0x000fe200078008ff */
[----:B------:R0:W2:Y:S01]  /*0720*/  LDG.E.U16 R26, [R30.64] ;  /* 0x000000041e1a7981 */ /* 0x0000a2000c1e1500 */
[----:B------:R-:W-:-:S03]  /*0730*/  LEA R29, R14, R27, 0x2 ;  /* 0x0000001b0e1d7211 */ /* 0x000fc600078e10ff */
[----:B------:R0:W2:Y:S01]  /*0740*/  LDG.E.U16 R24, [R36.64] ;  /* 0x0000000424187981 */ /* 0x0000a2000c1e1500 */
[----:B------:R-:W-:Y:S02]  /*0750*/  LEA.HI.X.SX32 R33, R33, R0, 0x1, P0 ;  /* 0x0000000021217211 */ /* 0x000fe400000f0eff */
[----:B-1----:R-:W-:Y:S01]  /*0760*/  LEA R34, P0, R29, R3, 0x1 ;  /* 0x000000031d227211 */ /* 0x002fe200078008ff */
[----:B0-----:R-:W-:-:S04]  /*0770*/  IMAD R37, R14, 0x4, R29 ;  /* 0x000000040e257824 */ /* 0x001fc800078e021d */
[----:B------:R-:W-:Y:S01]  /*0780*/  IMAD R39, R14, 0x4, R37 ;  /* 0x000000040e277824 */ /* 0x000fe200078e0225 */
[----:B------:R-:W-:-:S04]  /*0790*/  LEA.HI.X.SX32 R35, R29, R0, 0x1, P0 ;  /* 0x000000001d237211 */ /* 0x000fc800000f0eff */
[C---:B------:R-:W-:Y:S01]  /*07a0*/  LEA R43, R14.reuse, R39, 0x2 ;  /* 0x000000270e2b7211 */ /* 0x040fe200078e10ff */
[----:B------:R0:W2:Y:S01]  /*07b0*/  LDG.E.U16 R29, [R34.64] ;  /* 0x00000004221d7981 */ /* 0x0000a2000c1e1500 */
[-C--:B------:R-:W-:Y:S02]  /*07c0*/  LEA R40, P1, R27, R3.reuse, 0x1 ;  /* 0x000000031b287211 */ /* 0x080fe400078208ff */
[-C--:B------:R-:W-:Y:S01]  /*07d0*/  LEA R36, P0, R37, R3.reuse, 0x1 ;  /* 0x0000000325247211 */ /* 0x080fe200078008ff */
[----:B------:R-:W-:Y:S01]  /*07e0*/  IMAD R45, R14, 0x4, R43 ;  /* 0x000000040e2d7824 */ /* 0x000fe200078e022b */
[-C--:B------:R-:W-:Y:S02]  /*07f0*/  LEA.HI.X.SX32 R41, R27, R0.reuse, 0x1, P1 ;  /* 0x000000001b297211 */ /* 0x080fe400008f0eff */
[----:B------:R-:W-:Y:S01]  /*0800*/  LEA.HI.X.SX32 R37, R37, R0, 0x1, P0 ;  /* 0x0000000025257211 */ /* 0x000fe200000f0eff */
[----:B------:R1:W2:Y:S01]  /*0810*/  LDG.E.U16 R27, [R32.64] ;  /* 0x00000004201b7981 */ /* 0x0002a2000c1e1500 */
[----:B------:R-:W-:-:S03]  /*0820*/  LEA R38, P0, R39, R3, 0x1 ;  /* 0x0000000327267211 */ /* 0x000fc600078008ff */
[----:B------:R0:W2:Y:S01]  /*0830*/  LDG.E.U16 R28, [R40.64] ;  /* 0x00000004281c7981 */ /* 0x0000a2000c1e1500 */
[----:B------:R-:W-:Y:S02]  /*0840*/  LEA.HI.X.SX32 R39, R39, R0, 0x1, P0 ;  /* 0x0000000027277211 */ /* 0x000fe400000f0eff */
[-C--:B------:R-:W-:Y:S01]  /*0850*/  LEA R42, P1, R43, R3.reuse, 0x1 ;  /* 0x000000032b2a7211 */ /* 0x080fe200078208ff */
[----:B------:R0:W2:Y:S01]  /*0860*/  LDG.E.U16 R30, [R36.64] ;  /* 0x00000004241e7981 */ /* 0x0000a2000c1e1500 */
[C---:B-1----:R-:W-:Y:S01]  /*0870*/  IMAD R33, R14.reuse, 0x4, R45 ;  /* 0x000000040e217824 */ /* 0x042fe200078e022d */
[----:B------:R-:W-:Y:S02]  /*0880*/  LEA R44, P0, R45, R3, 0x1 ;  /* 0x000000032d2c7211 */ /* 0x000fe400078008ff */
[----:B------:R1:W2:Y:S02]  /*0890*/  LDG.E.U16 R31, [R38.64] ;  /* 0x00000004261f7981 */ /* 0x0002a4000c1e1500 */
[----:B0-----:R-:W-:-:S02]  /*08a0*/  LEA R35, R14, R33, 0x2 ;  /* 0x000000210e237211 */ /* 0x001fc400078e10ff */
[----:B------:R-:W-:Y:S02]  /*08b0*/  LEA.HI.X.SX32 R45, R45, R0, 0x1, P0 ;  /* 0x000000002d2d7211 */ /* 0x000fe400000f0eff */
[----:B------:R-:W-:Y:S01]  /*08c0*/  LEA R40, P0, R33, R3, 0x1 ;  /* 0x0000000321287211 */ /* 0x000fe200078008ff */
[----:B------:R-:W-:-:S03]  /*08d0*/  IMAD R49, R14, 0x4, R35 ;  /* 0x000000040e317824 */ /* 0x000fc600078e0223 */
[-C--:B------:R-:W-:Y:S01]  /*08e0*/  LEA.HI.X.SX32 R41, R33, R0.reuse, 0x1, P0 ;  /* 0x0000000021297211 */ /* 0x080fe200000f0eff */
[C---:B------:R-:W-:Y:S01]  /*08f0*/  IMAD R37, R14.reuse, 0x4, R49 ;  /* 0x000000040e257824 */ /* 0x040fe200078e0231 */
[-C--:B------:R-:W-:Y:S01]  /*0900*/  LEA R46, P0, R35, R3.reuse, 0x1 ;  /* 0x00000003232e7211 */ /* 0x080fe200078008ff */
[----:B------:R0:W2:Y:S01]  /*0910*/  LDG.E.U16 R33, [R44.64] ;  /* 0x000000042c217981 */ /* 0x0000a2000c1e1500 */
[-C--:B------:R-:W-:Y:S02]  /*0920*/  LEA.HI.X.SX32 R43, R43, R0.reuse, 0x1, P1 ;  /* 0x000000002b2b7211 */ /* 0x080fe400008f0eff */
        /* <DEDUP_REMOVED lines=92> */
[C---:B---3--:R-:W-:Y:S01]  /*0ef0*/  IMAD R61, R14.reuse, 0x4, R73 ;  /* 0x000000040e3d7824 */ /* 0x048fe200078e0249 */
[-C--:B------:R-:W-:Y:S01]  /*0f00*/  LEA R70, P0, R59, R3.reuse, 0x1 ;  /* 0x000000033b467211 */ /* 0x080fe200078008ff */
[----:B------:R0:W3:Y:S01]  /*0f10*/  LDG.E.U16 R57, [R68.64] ;  /* 0x0000000444397981 */ /* 0x0000e2000c1e1500 */
        /* <DEDUP_REMOVED lines=17> */
[----:B----4-:R-:W-:-:S03]  /*1030*/  LEA R65, R14, R63, 0x2 ;  /* 0x0000003f0e417211 */ /* 0x010fc600078e10ff */
[----:B------:R4:W2:Y:S02]  /*1040*/  LDG.E.U16 R60, [R72.64] ;  /* 0x00000004483c7981 */ /* 0x0008a4000c1e1500 */
[----:B----4-:R-:W-:-:S04]  /*1050*/  IMAD R73, R14, 0x4, R65 ;  /* 0x000000040e497824 */ /* 0x010fc800078e0241 */
[----:B0-----:R-:W-:Y:S01]  /*1060*/  IMAD R75, R14, 0x4, R73 ;  /* 0x000000040e4b7824 */ /* 0x001fe200078e0249 */
[----:B------:R-:W-:-:S04]  /*1070*/  LEA R76, P1, R63, R3, 0x1 ;  /* 0x000000033f4c7211 */ /* 0x000fc800078208ff */
[----:B------:R-:W-:Y:S02]  /*1080*/  LEA R79, R14, R75, 0x2 ;  /* 0x0000004b0e4f7211 */ /* 0x000fe400078e10ff */
[----:B------:R-:W-:-:S03]  /*1090*/  LEA.HI.X.SX32 R69, R69, R0, 0x1, P0 ;  /* 0x0000000045457211 */ /* 0x000fc600000f0eff */
[----:B------:R-:W-:Y:S01]  /*10a0*/  IMAD R81, R14, 0x4, R79 ;  /* 0x000000040e517824 */ /* 0x000fe200078e024f */
[----:B------:R-:W-:Y:S02]  /*10b0*/  LEA.HI.X.SX32 R77, R63, R0, 0x1, P1 ;  /* 0x000000003f4d7211 */ /* 0x000fe400008f0eff */
[----:B------:R0:W4:Y:S01]  /*10c0*/  LDG.E.U16 R63, [R68.64] ;  /* 0x00000004443f7981 */ /* 0x000122000c1e1500 */
[----:B-1----:R-:W-:-:S03]  /*10d0*/  LEA R70, P0, R65, R3, 0x1 ;  /* 0x0000000341467211 */ /* 0x002fc600078008ff */
[----:B------:R1:W2:Y:S01]  /*10e0*/  LDG.E.U16 R64, [R76.64] ;  /* 0x000000044c407981 */ /* 0x0002a2000c1e1500 */
[----:B------:R-:W-:Y:S01]  /*10f0*/  LEA.HI.X.SX32 R71, R65, R0, 0x1, P0 ;  /* 0x0000000041477211 */ /* 0x000fe200000f0eff */
[----:B0-----:R-:W-:Y:S01]  /*1100*/  IMAD R69, R14, 0x4, R81 ;  /* 0x000000040e457824 */ /* 0x001fe200078e0251 */
[----:B------:R-:W-:-:S03]  /*1110*/  LEA R72, P0, R73, R3, 0x1 ;  /* 0x0000000349487211 */ /* 0x000fc600078008ff */
[----:B------:R0:W2:Y:S01]  /*1120*/  LDG.E.U16 R65, [R70.64] ;  /* 0x0000000446417981 */ /* 0x0000a2000c1e1500 */
[----:B------:R-:W-:Y:S02]  /*1130*/  LEA R83, R14, R69, 0x2 ;  /* 0x000000450e537211 */ /* 0x000fe400078e10ff */
[----:B------:R-:W-:-:S03]  /*1140*/  LEA.HI.X.SX32 R73, R73, R0, 0x1, P0 ;  /* 0x0000000049497211 */ /* 0x000fc600000f0eff */
[C---:B0-----:R-:W-:Y:S01]  /*1150*/  IMAD R71, R14.reuse, 0x4, R83 ;  /* 0x000000040e477824 */ /* 0x041fe200078e0253 */
[C---:B------:R-:W-:Y:S01]  /*1160*/  LEA R74, P0, R75.reuse, R3, 0x1 ;  /* 0x000000034b4a7211 */ /* 0x040fe200078008ff */
[----:B------:R0:W2:Y:S02]  /*1170*/  LDG.E.U16 R66, [R72.64] ;  /* 0x0000000448427981 */ /* 0x0000a4000c1e1500 */
[----:B------:R-:W-:Y:S01]  /*1180*/  IMAD R87, R14, 0x4, R71 ;  /* 0x000000040e577824 */ /* 0x000fe200078e0247 */
[----:B------:R-:W-:-:S04]  /*1190*/  LEA.HI.X.SX32 R75, R75, R0, 0x1, P0 ;  /* 0x000000004b4b7211 */ /* 0x000fc800000f0eff */
[----:B0-----:R-:W-:Y:S01]  /*11a0*/  LEA R73, R14, R87, 0x2 ;  /* 0x000000570e497211 */ /* 0x001fe200078e10ff */
[----:B------:R0:W2:Y:S01]  /*11b0*/  LDG.E.U16 R67, [R74.64] ;  /* 0x000000044a437981 */ /* 0x0000a2000c1e1500 */
[----:B-1----:R-:W-:-:S03]  /*11c0*/  LEA R76, P0, R81, R3, 0x1 ;  /* 0x00000003514c7211 */ /* 0x002fc600078008ff */
[----:B------:R-:W-:Y:S01]  /*11d0*/  IMAD R89, R14, 0x4, R73 ;  /* 0x000000040e597824 */ /* 0x000fe200078e0249 */
[----:B------:R-:W-:-:S03]  /*11e0*/  LEA.HI.X.SX32 R77, R81, R0, 0x1, P0 ;  /* 0x00000000514d7211 */ /* 0x000fc600000f0eff */
[----:B0-----:R-:W-:Y:S01]  /*11f0*/  IMAD R75, R14, 0x4, R89 ;  /* 0x000000040e4b7824 */ /* 0x001fe200078e0259 */
[----:B------:R-:W-:-:S04]  /*1200*/  LEA R80, P0, R69, R3, 0x1 ;  /* 0x0000000345507211 */ /* 0x000fc800078008ff */
[C---:B------:R-:W-:Y:S02]  /*1210*/  LEA R91, R14.reuse, R75, 0x2 ;  /* 0x0000004b0e5b7211 */ /* 0x040fe400078e10ff */
[-C--:B------:R-:W-:Y:S02]  /*1220*/  LEA.HI.X.SX32 R81, R69, R0.reuse, 0x1, P0 ;  /* 0x0000000045517211 */ /* 0x080fe400000f0eff */
[----:B------:R0:W2:Y:S01]  /*1230*/  LDG.E.U16 R69, [R76.64] ;  /* 0x000000044c457981 */ /* 0x0000a2000c1e1500 */
[-C--:B------:R-:W-:Y:S02]  /*1240*/  LEA R78, P1, R79, R3.reuse, 0x1 ;  /* 0x000000034f4e7211 */ /* 0x080fe400078208ff */
[----:B------:R-:W-:Y:S01]  /*1250*/  LEA R82, P0, R83, R3, 0x1 ;  /* 0x0000000353527211 */ /* 0x000fe200078008ff */
[----:B------:R1:W2:Y:S01]  /*1260*/  LDG.E.U16 R70, [R80.64] ;  /* 0x0000000450467981 */ /* 0x0002a2000c1e1500 */
[----:B0-----:R-:W-:Y:S01]  /*1270*/  IMAD R77, R14, 0x4, R91 ;  /* 0x000000040e4d7824 */ /* 0x001fe200078e025b */
[----:B------:R-:W-:-:S03]  /*1280*/  LEA.HI.X.SX32 R79, R79, R0, 0x1, P1 ;  /* 0x000000004f4f7211 */ /* 0x000fc600008f0eff */
[C---:B------:R-:W-:Y:S01]  /*1290*/  IMAD R93, R14.reuse, 0x4, R77 ;  /* 0x000000040e5d7824 */ /* 0x040fe200078e024d */
[----:B------:R-:W-:Y:S01]  /*12a0*/  LEA.HI.X.SX32 R83, R83, R0, 0x1, P0 ;  /* 0x0000000053537211 */ /* 0x000fe200000f0eff */
[----:B------:R0:W2:Y:S03]  /*12b0*/  LDG.E.U16 R68, [R78.64] ;  /* 0x000000044e447981 */ /* 0x0000a6000c1e1500 */
[----:B------:R-:W-:-:S05]  /*12c0*/  LEA R95, R14, R93, 0x2 ;  /* 0x0000005d0e5f7211 */ /* 0x000fca00078e10ff */
[----:B------:R-:W-:Y:S01]  /*12d0*/  IMAD R97, R14, 0x4, R95 ;  /* 0x000000040e617824 */ /* 0x000fe200078e025f */
[----:B0-----:R-:W-:-:S03]  /*12e0*/  LEA R78, P0, R87, R3, 0x1 ;  /* 0x00000003574e7211 */ /* 0x001fc600078008ff */
[C---:B------:R-:W-:Y:S01]  /*12f0*/  IMAD R99, R14.reuse, 0x4, R97 ;  /* 0x000000040e637824 */ /* 0x040fe200078e0261 */
[-C--:B------:R-:W-:Y:S02]  /*1300*/  LEA.HI.X.SX32 R79, R87, R0.reuse, 0x1, P0 ;  /* 0x00000000574f7211 */ /* 0x080fe400000f0eff */
[-C--:B------:R-:W-:Y:S02]  /*1310*/  LEA R86, P0, R73, R3.reuse, 0x1 ;  /* 0x0000000349567211 */ /* 0x080fe400078008ff */
[-C--:B------:R-:W-:Y:S02]  /*1320*/  LEA R84, P1, R71, R3.reuse, 0x1 ;  /* 0x0000000347547211 */ /* 0x080fe400078208ff */
[----:B------:R-:W-:Y:S02]  /*1330*/  LEA.HI.X.SX32 R87, R73, R0, 0x1, P0 ;  /* 0x0000000049577211 */ /* 0x000fe400000f0eff */
[----:B-1----:R-:W-:Y:S01]  /*1340*/  LEA R80, P0, R89, R3, 0x1 ;  /* 0x0000000359507211 */ /* 0x002fe200078008ff */
[----:B------:R0:W2:Y:S01]  /*1350*/  LDG.E.U16 R73, [R78.64] ;  /* 0x000000044e497981 */ /* 0x0000a2000c1e1500 */
[----:B------:R-:W-:-:S02]  /*1360*/  LEA R101, R14, R99, 0x2 ;  /* 0x000000630e657211 */ /* 0x000fc400078e10ff */
[-C--:B------:R-:W-:Y:S01]  /*1370*/  LEA.HI.X.SX32 R85, R71, R0.reuse, 0x1, P1 ;  /* 0x0000000047557211 */ /* 0x080fe200008f0eff */
[----:B------:R1:W2:Y:S01]  /*1380*/  LDG.E.U16 R74, [R86.64] ;  /* 0x00000004564a7981 */ /* 0x0002a2000c1e1500 */
[----:B------:R-:W-:Y:S01]  /*1390*/  LEA.HI.X.SX32 R81, R89, R0, 0x1, P0 ;  /* 0x0000000059517211 */ /* 0x000fe200000f0eff */
[C---:B------:R-:W-:Y:S02]  /*13a0*/  IMAD R103, R14.reuse, 0x4, R101 ;  /* 0x000000040e677824 */ /* 0x040fe400078e0265 */
[----:B------:R0:W2:Y:S02]  /*13b0*/  LDG.E.U16 R71, [R82.64] ;  /* 0x0000000452477981 */ /* 0x0000a4000c1e1500 */
[----:B------:R-:W-:Y:S02]  /*13c0*/  IMAD R105, R14, 0x4, R103 ;  /* 0x000000040e697824 */ /* 0x000fe400078e0267 */
[----:B------:R1:W2:Y:S01]  /*13d0*/  LDG.E.U16 R72, [R84.64] ;  /* 0x0000000454487981 */ /* 0x0002a2000c1e1500 */
[----:B0-----:R-:W-:-:S04]  /*13e0*/  LEA R82, P0, R91, R3, 0x1 ;  /* 0x000000035b527211 */ /* 0x001fc800078008ff */
[-C--:B------:R-:W-:Y:S02]  /*13f0*/  LEA.HI.X.SX32 R83, R91, R0.reuse, 0x1, P0 ;  /* 0x000000005b537211 */ /* 0x080fe400000f0eff */
[-C--:B-1----:R-:W-:Y:S02]  /*1400*/  LEA R84, P0, R77, R3.reuse, 0x1 ;  /* 0x000000034d547211 */ /* 0x082fe400078008ff */
[-C--:B------:R-:W-:Y:S02]  /*1410*/  LEA R88, P1, R75, R3.reuse, 0x1 ;  /* 0x000000034b587211 */ /* 0x080fe400078208ff */
[----:B------:R-:W-:Y:S02]  /*1420*/  LEA.HI.X.SX32 R85, R77, R0, 0x1, P0 ;  /* 0x000000004d557211 */ /* 0x000fe400000f0eff */
[----:B------:R-:W-:Y:S01]  /*1430*/  LEA R86, P0, R93, R3, 0x1 ;  /* 0x000000035d567211 */ /* 0x000fe200078008ff */
[----:B------:R0:W2:Y:S01]  /*1440*/  LDG.E.U16 R77, [R82.64] ;  /* 0x00000004524d7981 */ /* 0x0000a2000c1e1500 */
[----:B------:R-:W-:-:S02]  /*1450*/  LEA R107, R14, R105, 0x2 ;  /* 0x000000690e6b7211 */ /* 0x000fc400078e10ff */
[-C--:B------:R-:W-:Y:S01]  /*1460*/  LEA.HI.X.SX32 R89, R75, R0.reuse, 0x1, P1 ;  /* 0x000000004b597211 */ /* 0x080fe200008f0eff */
[----:B------:R1:W2:Y:S01]  /*1470*/  LDG.E.U16 R78, [R84.64] ;  /* 0x00000004544e7981 */ /* 0x0002a2000c1e1500 */
[----:B------:R-:W-:Y:S01]  /*1480*/  LEA.HI.X.SX32 R87, R93, R0, 0x1, P0 ;  /* 0x000000005d577211 */ /* 0x000fe200000f0eff */
[C---:B------:R-:W-:Y:S02]  /*1490*/  IMAD R93, R14.reuse, 0x4, R107 ;  /* 0x000000040e5d7824 */ /* 0x040fe400078e026b */
[----:B------:R0:W2:Y:S02]  /*14a0*/  LDG.E.U16 R76, [R88.64] ;  /* 0x00000004584c7981 */ /* 0x0000a4000c1e1500 */
[----:B------:R-:W-:Y:S01]  /*14b0*/  IMAD R109, R14, 0x4, R93 ;  /* 0x000000040e6d7824 */ /* 0x000fe200078e025d */
[-C--:B------:R-:W-:Y:S01]  /*14c0*/  LEA R90, P1, R95, R3.reuse, 0x1 ;  /* 0x000000035f5a7211 */ /* 0x080fe200078208ff */
[----:B------:R1:W2:Y:S04]  /*14d0*/  LDG.E.U16 R75, [R80.64] ;  /* 0x00000004504b7981 */ /* 0x0002a8000c1e1500 */
[----:B------:R1:W2:Y:S01]  /*14e0*/  LDG.E.U16 R79, [R86.64] ;  /* 0x00000004564f7981 */ /* 0x0002a2000c1e1500 */
[----:B0-----:R-:W-:-:S04]  /*14f0*/  LEA R88, P0, R97, R3, 0x1 ;  /* 0x0000000361587211 */ /* 0x001fc800078008ff */
[-C--:B------:R-:W-:Y:S02]  /*1500*/  LEA.HI.X.SX32 R89, R97, R0.reuse, 0x1, P0 ;  /* 0x0000000061597211 */ /* 0x080fe400000f0eff */
[C---:B------:R-:W-:Y:S02]  /*1510*/  LEA R97, R14.reuse, R109, 0x2 ;  /* 0x0000006d0e617211 */ /* 0x040fe400078e10ff */
[----:B------:R-:W-:Y:S01]  /*1520*/  LEA R82, P0, R99, R3, 0x1 ;  /* 0x0000000363527211 */ /* 0x000fe200078008ff */
[----:B-1----:R0:W2:Y:S02]  /*1530*/  LDG.E.U16 R81, [R88.64] ;  /* 0x0000000458517981 */ /* 0x0020a4000c1e1500 */
[----:B------:R-:W-:Y:S01]  /*1540*/  IMAD R111, R14, 0x4, R97 ;  /* 0x000000040e6f7824 */ /* 0x000fe200078e0261 */
[----:B------:R-:W-:-:S03]  /*1550*/  LEA.HI.X.SX32 R91, R95, R0, 0x1, P1 ;  /* 0x000000005f5b7211 */ /* 0x000fc600008f0eff */
[C---:B------:R-:W-:Y:S01]  /*1560*/  IMAD R113, R14.reuse, 0x4, R111 ;  /* 0x000000040e717824 */ /* 0x040fe200078e026f */
[-C--:B------:R-:W-:Y:S01]  /*1570*/  LEA.HI.X.SX32 R83, R99, R0.reuse, 0x1, P0 ;  /* 0x0000000063537211 */ /* 0x080fe200000f0eff */
[----:B------:R1:W3:Y:S01]  /*1580*/  LDG.E.U16 R80, [R90.64] ;  /* 0x000000045a507981 */ /* 0x0002e2000c1e1500 */
[C---:B------:R-:W-:Y:S02]  /*1590*/  LEA R84, P0, R101.reuse, R3, 0x1 ;  /* 0x0000000365547211 */ /* 0x040fe400078008ff */
[----:B------:R-:W-:Y:S01]  /*15a0*/  LEA R115, R14, R113, 0x2 ;  /* 0x000000710e737211 */ /* 0x000fe200078e10ff */
[----:B------:R0:W3:Y:S01]  /*15b0*/  LDG.E.U16 R94, [R82.64] ;  /* 0x00000004525e7981 */ /* 0x0000e2000c1e1500 */
[----:B------:R-:W-:-:S03]  /*15c0*/  LEA.HI.X.SX32 R85, R101, R0, 0x1, P0 ;  /* 0x0000000065557211 */ /* 0x000fc600000f0eff */
[C---:B------:R-:W-:Y:S01]  /*15d0*/  IMAD R117, R14.reuse, 0x4, R115 ;  /* 0x000000040e757824 */ /* 0x040fe200078e0273 */
[CC--:B-1----:R-:W-:Y:S01]  /*15e0*/  LEA R90, P0, R105.reuse, R3.reuse, 0x1 ;  /* 0x00000003695a7211 */ /* 0x0c2fe200078008ff */
[----:B------:R1:W3:Y:S03]  /*15f0*/  LDG.E.U16 R95, [R84.64] ;  /* 0x00000004545f7981 */ /* 0x0002e6000c1e1500 */
[----:B------:R-:W-:Y:S01]  /*1600*/  LEA.HI.X.SX32 R91, R105, R0, 0x1, P0 ;  /* 0x00000000695b7211 */ /* 0x000fe200000f0eff */
[C---:B------:R-:W-:Y:S01]  /*1610*/  IMAD R105, R14.reuse, 0x4, R117 ;  /* 0x000000040e697824 */ /* 0x040fe200078e0275 */
[-C--:B0-----:R-:W-:Y:S02]  /*1620*/  LEA R88, P0, R107, R3.reuse, 0x1 ;  /* 0x000000036b587211 */ /* 0x081fe400078008ff */
[----:B------:R-:W-:Y:S01]  /*1630*/  LEA R86, P1, R103, R3, 0x1 ;  /* 0x0000000367567211 */ /* 0x000fe200078208ff */
[----:B------:R0:W3:Y:S01]  /*1640*/  LDG.E.U16 R99, [R90.64] ;  /* 0x000000045a637981 */ /* 0x0000e2000c1e1500 */
[----:B------:R-:W-:-:S05]  /*1650*/  LEA R119, R14, R105, 0x2 ;  /* 0x000000690e777211 */ /* 0x000fca00078e10ff */
[----:B------:R-:W-:Y:S01]  /*1660*/  IMAD R121, R14, 0x4, R119 ;  /* 0x000000040e797824 */ /* 0x000fe200078e0277 */
[----:B------:R-:W-:-:S03]  /*1670*/  LEA.HI.X.SX32 R89, R107, R0, 0x1, P0 ;  /* 0x000000006b597211 */ /* 0x000fc600000f0eff */
[C---:B------:R-:W-:Y:S01]  /*1680*/  IMAD R123, R14.reuse, 0x4, R121 ;  /* 0x000000040e7b7824 */ /* 0x040fe200078e0279 */
[----:B------:R-:W-:Y:S01]  /*1690*/  LEA R82, P0, R93, R3, 0x1 ;  /* 0x000000035d527211 */ /* 0x000fe200078008ff */
[----:B------:R0:W3:Y:S03]  /*16a0*/  LDG.E.U16 R100, [R88.64] ;  /* 0x0000000458647981 */ /* 0x0000e6000c1e1500 */
[C---:B------:R-:W-:Y:S02]  /*16b0*/  LEA R125, R14.reuse, R123, 0x2 ;  /* 0x0000007b0e7d7211 */ /* 0x040fe400078e10ff */
[-C--:B------:R-:W-:Y:S02]  /*16c0*/  LEA.HI.X.SX32 R87, R103, R0.reuse, 0x1, P1 ;  /* 0x0000000067577211 */ /* 0x080fe400008f0eff */
[-C--:B------:R-:W-:Y:S01]  /*16d0*/  LEA.HI.X.SX32 R83, R93, R0.reuse, 0x1, P0 ;  /* 0x000000005d537211 */ /* 0x080fe200000f0eff */
[C---:B------:R-:W-:Y:S01]  /*16e0*/  IMAD R127, R14.reuse, 0x4, R125 ;  /* 0x000000040e7f7824 */ /* 0x040fe200078e027d */
[CC--:B-1----:R-:W-:Y:S01]  /*16f0*/  LEA R84, P0, R97.reuse, R3.reuse, 0x1 ;  /* 0x0000000361547211 */ /* 0x0c2fe200078008ff */
[----:B------:R1:W3:Y:S03]  /*1700*/  LDG.E.U16 R98, [R86.64] ;  /* 0x0000000456627981 */ /* 0x0002e6000c1e1500 */
[----:B------:R-:W-:Y:S01]  /*1710*/  LEA.HI.X.SX32 R85, R97, R0, 0x1, P0 ;  /* 0x0000000061557211 */ /* 0x000fe200000f0eff */
[----:B------:R-:W-:Y:S01]  /*1720*/  IMAD R97, R14, 0x4, R127 ;  /* 0x000000040e617824 */ /* 0x000fe200078e027f */
[-C--:B------:R-:W-:Y:S01]  /*1730*/  LEA R92, P1, R109, R3.reuse, 0x1 ;  /* 0x000000036d5c7211 */ /* 0x080fe200078208ff */
[----:B------:R0:W3:Y:S01]  /*1740*/  LDG.E.U16 R101, [R82.64] ;  /* 0x0000000452657981 */ /* 0x0000e2000c1e1500 */
[----:B-1----:R-:W-:-:S03]  /*1750*/  LEA R86, P0, R111, R3, 0x1 ;  /* 0x000000036f567211 */ /* 0x002fc600078008ff */
[----:B------:R1:W3:Y:S01]  /*1760*/  LDG.E.U16 R103, [R84.64] ;  /* 0x0000000454677981 */ /* 0x0002e2000c1e1500 */
[-C--:B------:R-:W-:Y:S02]  /*1770*/  LEA.HI.X.SX32 R87, R111, R0.reuse, 0x1, P0 ;  /* 0x000000006f577211 */ /* 0x080fe400000f0eff */
[C---:B------:R-:W-:Y:S02]  /*1780*/  LEA R111, R14.reuse, R97, 0x2 ;  /* 0x000000610e6f7211 */ /* 0x040fe400078e10ff */
[-C--:B0-----:R-:W-:Y:S01]  /*1790*/  LEA R88, P0, R113, R3.reuse, 0x1 ;  /* 0x0000000371587211 */ /* 0x081fe200078008ff */
[----:B------:R0:W3:Y:S02]  /*17a0*/  LDG.E.U16 R106, [R86.64] ;  /* 0x00000004566a7981 */ /* 0x0000e4000c1e1500 */
[C---:B------:R-:W-:Y:S01]  /*17b0*/  IMAD R129, R14.reuse, 0x4, R111 ;  /* 0x000000040e817824 */ /* 0x040fe200078e026f */
[-C--:B------:R-:W-:Y:S02]  /*17c0*/  LEA.HI.X.SX32 R93, R109, R0.reuse, 0x1, P1 ;  /* 0x000000006d5d7211 */ /* 0x080fe400008f0eff */
[----:B------:R-:W-:Y:S01]  /*17d0*/  LEA.HI.X.SX32 R89, R113, R0, 0x1, P0 ;  /* 0x0000000071597211 */ /* 0x000fe200000f0eff */
[----:B------:R-:W-:Y:S01]  /*17e0*/  IMAD R113, R14, 0x4, R129 ;  /* 0x000000040e717824 */ /* 0x000fe200078e0281 */
[-C--:B------:R-:W-:Y:S01]  /*17f0*/  LEA R82, P0, R117, R3.reuse, 0x1 ;  /* 0x0000000375527211 */ /* 0x080fe200078008ff */
[----:B------:R0:W3:Y:S01]  /*1800*/  LDG.E.U16 R102, [R92.64] ;  /* 0x000000045c667981 */ /* 0x0000e2000c1e1500 */
[----:B------:R-:W-:-:S02]  /*1810*/  LEA R90, P1, R115, R3, 0x1 ;  /* 0x00000003735a7211 */ /* 0x000fc400078208ff */
[-C--:B------:R-:W-:Y:S01]  /*1820*/  LEA.HI.X.SX32 R83, R117, R0.reuse, 0x1, P0 ;  /* 0x0000000075537211 */ /* 0x080fe200000f0eff */
[----:B------:R5:W3:Y:S01]  /*1830*/  LDG.E.U16 R107, [R88.64] ;  /* 0x00000004586b7981 */ /* 0x000ae2000c1e1500 */
[----:B------:R-:W-:Y:S02]  /*1840*/  LEA.HI.X.SX32 R91, R115, R0, 0x1, P1 ;  /* 0x00000000735b7211 */ /* 0x000fe400008f0eff */
[----:B0-----:R-:W-:-:S03]  /*1850*/  LEA R93, R14, R113, 0x2 ;  /* 0x000000710e5d7211 */ /* 0x001fc600078e10ff */
[----:B------:R0:W3:Y:S01]  /*1860*/  LDG.E.U16 R108, [R90.64] ;  /* 0x000000045a6c7981 */ /* 0x0000e2000c1e1500 */
[----:B-1----:R-:W-:Y:S01]  /*1870*/  LEA R84, P0, R105, R3, 0x1 ;  /* 0x0000000369547211 */ /* 0x002fe200078008ff */
[----:B------:R-:W-:-:S03]  /*1880*/  IMAD R115, R14, 0x4, R93 ;  /* 0x000000040e737824 */ /* 0x000fc600078e025d */
[-C--:B------:R-:W-:Y:S01]  /*1890*/  LEA.HI.X.SX32 R85, R105, R0.reuse, 0x1, P0 ;  /* 0x0000000069557211 */ /* 0x080fe200000f0eff */
[----:B------:R1:W3:Y:S01]  /*18a0*/  LDG.E.U16 R109, [R82.64] ;  /* 0x00000004526d7981 */ /* 0x0002e2000c1e1500 */
[C---:B------:R-:W-:Y:S01]  /*18b0*/  IMAD R105, R14.reuse, 0x4, R115 ;  /* 0x000000040e697824 */ /* 0x040fe200078e0273 */
[----:B------:R-:W-:Y:S02]  /*18c0*/  LEA R86, P0, R119, R3, 0x1 ;  /* 0x0000000377567211 */ /* 0x000fe400078008ff */
[----:B------:R0:W3:Y:S02]  /*18d0*/  LDG.E.U16 R110, [R84.64] ;  /* 0x00000004546e7981 */ /* 0x0000e4000c1e1500 */
[C---:B------:R-:W-:Y:S02]  /*18e0*/  LEA R117, R14.reuse, R105, 0x2 ;  /* 0x000000690e757211 */ /* 0x040fe400078e10ff */
[----:B-----5:R-:W-:Y:S02]  /*18f0*/  LEA R88, P1, R121, R3, 0x1 ;  /* 0x0000000379587211 */ /* 0x020fe400078208ff */
[-C--:B------:R-:W-:Y:S01]  /*1900*/  LEA.HI.X.SX32 R87, R119, R0.reuse, 0x1, P0 ;  /* 0x0000000077577211 */ /* 0x080fe200000f0eff */
[----:B------:R-:W-:Y:S01]  /*1910*/  IMAD R119, R14, 0x4, R117 ;  /* 0x000000040e777824 */ /* 0x000fe200078e0275 */
[----:B------:R-:W-:-:S02]  /*1920*/  LEA.HI.X.SX32 R89, R121, R0, 0x1, P1 ;  /* 0x0000000079597211 */ /* 0x000fc400008f0eff */
[-C--:B0-----:R-:W-:Y:S01]  /*1930*/  LEA R90, P0, R123, R3.reuse, 0x1 ;  /* 0x000000037b5a7211 */ /* 0x081fe200078008ff */
[C---:B------:R-:W-:Y:S01]  /*1940*/  IMAD R121, R14.reuse, 0x4, R119 ;  /* 0x000000040e797824 */ /* 0x040fe200078e0277 */
[-C--:B------:R-:W-:Y:S01]  /*1950*/  LEA R96, P1, R129, R3.reuse, 0x1 ;  /* 0x0000000381607211 */ /* 0x080fe200078208ff */
[----:B------:R0:W5:Y:S01]  /*1960*/  LDG.E.U16 R112, [R86.64] ;  /* 0x0000000456707981 */ /* 0x000162000c1e1500 */
[-C--:B------:R-:W-:Y:S02]  /*1970*/  LEA.HI.X.SX32 R91, R123, R0.reuse, 0x1, P0 ;  /* 0x000000007b5b7211 */ /* 0x080fe400000f0eff */
[C---:B-1----:R-:W-:Y:S01]  /*1980*/  LEA R82, P0, R125.reuse, R3, 0x1 ;  /* 0x000000037d527211 */ /* 0x042fe200078008ff */
[----:B------:R1:W3:Y:S01]  /*1990*/  LDG.E.U16 R114, [R88.64] ;  /* 0x0000000458727981 */ /* 0x0002e2000c1e1500 */
[C---:B------:R-:W-:Y:S02]  /*19a0*/  LEA R123, R14.reuse, R121, 0x2 ;  /* 0x000000790e7b7211 */ /* 0x040fe400078e10ff */
[-C--:B------:R-:W-:Y:S01]  /*19b0*/  LEA.HI.X.SX32 R83, R125, R0.reuse, 0x1, P0 ;  /* 0x000000007d537211 */ /* 0x080fe200000f0eff */
[----:B------:R0:W3:Y:S02]  /*19c0*/  LDG.E.U16 R116, [R90.64] ;  /* 0x000000045a747981 */ /* 0x0000e4000c1e1500 */
[C---:B------:R-:W-:Y:S01]  /*19d0*/  IMAD R125, R14.reuse, 0x4, R123 ;  /* 0x000000040e7d7824 */ /* 0x040fe200078e027b */
[C---:B------:R-:W-:Y:S01]  /*19e0*/  LEA R84, P0, R97.reuse, R3, 0x1 ;  /* 0x0000000361547211 */ /* 0x040fe200078008ff */
[----:B------:R0:W3:Y:S02]  /*19f0*/  LDG.E.U16 R118, [R82.64] ;  /* 0x0000000452767981 */ /* 0x0000e4000c1e1500 */
[----:B------:R-:W-:Y:S01]  /*1a00*/  IMAD R131, R14, 0x4, R125 ;  /* 0x000000040e837824 */ /* 0x000fe200078e027d */
[----:B------:R-:W-:-:S04]  /*1a10*/  LEA.HI.X.SX32 R85, R97, R0, 0x1, P0 ;  /* 0x0000000061557211 */ /* 0x000fc800000f0eff */
[----:B------:R-:W-:Y:S01]  /*1a20*/  LEA R133, R14, R131, 0x2 ;  /* 0x000000830e857211 */ /* 0x000fe200078e10ff */
[----:B------:R1:W3:Y:S01]  /*1a30*/  LDG.E.U16 R120, [R84.64] ;  /* 0x0000000454787981 */ /* 0x0002e2000c1e1500 */
[----:B------:R-:W-:-:S03]  /*1a40*/  LEA.HI.X.SX32 R97, R129, R0, 0x1, P1 ;  /* 0x0000000081617211 */ /* 0x000fc600008f0eff */
[C---:B------:R-:W-:Y:S01]  /*1a50*/  IMAD R129, R14.reuse, 0x4, R133 ;  /* 0x000000040e817824 */ /* 0x040fe200078e0285 */
[CC--:B0-----:R-:W-:Y:S01]  /*1a60*/  LEA R86, P0, R93.reuse, R3.reuse, 0x1 ;  /* 0x000000035d567211 */ /* 0x0c1fe200078008ff */
[----:B------:R0:W3:Y:S02]  /*1a70*/  LDG.E.U16 R122, [R96.64] ;  /* 0x00000004607a7981 */ /* 0x0000e4000c1e1500 */
[C---:B------:R-:W-:Y:S01]  /*1a80*/  IMAD R135, R14.reuse, 0x4, R129 ;  /* 0x000000040e877824 */ /* 0x040fe200078e0281 */
[----:B------:R-:W-:Y:S02]  /*1a90*/  LEA.HI.X.SX32 R87, R93, R0, 0x1, P0 ;  /* 0x000000005d577211 */ /* 0x000fe400000f0eff */
[----:B------:R-:W-:Y:S02]  /*1aa0*/  LEA R92, P0, R105, R3, 0x1 ;  /* 0x00000003695c7211 */ /* 0x000fe400078008ff */
[----:B------:R-:W-:Y:S01]  /*1ab0*/  LEA R137, R14, R135, 0x2 ;  /* 0x000000870e897211 */ /* 0x000fe200078e10ff */
[----:B------:R0:W3:Y:S01]  /*1ac0*/  LDG.E.U16 R124, [R86.64] ;  /* 0x00000004567c7981 */ /* 0x0000e2000c1e1500 */
[----:B-1----:R-:W-:-:S02]  /*1ad0*/  LEA R88, P1, R119, R3, 0x1 ;  /* 0x0000000377587211 */ /* 0x002fc400078208ff */
[-C--:B------:R-:W-:Y:S01]  /*1ae0*/  LEA.HI.X.SX32 R93, R105, R0.reuse, 0x1, P0 ;  /* 0x00000000695d7211 */ /* 0x080fe200000f0eff */
[C---:B------:R-:W-:Y:S01]  /*1af0*/  IMAD R105, R14.reuse, 0x4, R137 ;  /* 0x000000040e697824 */ /* 0x040fe200078e0289 */
[-C--:B------:R-:W-:Y:S02]  /*1b00*/  LEA.HI.X.SX32 R89, R119, R0.reuse, 0x1, P1 ;  /* 0x0000000077597211 */ /* 0x080fe400008f0eff */
[-C--:B------:R-:W-:Y:S01]  /*1b10*/  LEA R82, P0, R123, R3.reuse, 0x1 ;  /* 0x000000037b527211 */ /* 0x080fe200078008ff */
[C---:B------:R-:W-:Y:S01]  /*1b20*/  IMAD R119, R14.reuse, 0x4, R105 ;  /* 0x000000040e777824 */ /* 0x040fe200078e0269 */
[----:B------:R-:W-:Y:S01]  /*1b30*/  LEA R84, P1, R129, R3, 0x1 ;  /* 0x0000000381547211 */ /* 0x000fe200078208ff */
[----:B------:R1:W3:Y:S01]  /*1b40*/  LDG.E.U16 R126, [R92.64] ;  /* 0x000000045c7e7981 */ /* 0x0002e2000c1e1500 */
[----:B------:R-:W-:Y:S02]  /*1b50*/  LEA.HI.X.SX32 R83, R123, R0, 0x1, P0 ;  /* 0x000000007b537211 */ /* 0x000fe400000f0eff */
[----:B------:R-:W-:Y:S01]  /*1b60*/  LEA R123, R14, R119, 0x2 ;  /* 0x000000770e7b7211 */ /* 0x000fe200078e10ff */
[----:B------:R1:W3:Y:S01]  /*1b70*/  LDG.E.U16 R128, [R88.64] ;  /* 0x0000000458807981 */ /* 0x0002e2000c1e1500 */
[----:B------:R-:W-:-:S03]  /*1b80*/  LEA R90, P0, R131, R3, 0x1 ;  /* 0x00000003835a7211 */ /* 0x000fc600078008ff */
[C---:B0-----:R-:W-:Y:S01]  /*1b90*/  IMAD R97, R14.reuse, 0x4, R123 ;  /* 0x000000040e617824 */ /* 0x041fe200078e027b */
[-C--:B------:R-:W-:Y:S01]  /*1ba0*/  LEA.HI.X.SX32 R91, R131, R0.reuse, 0x1, P0 ;  /* 0x00000000835b7211 */ /* 0x080fe200000f0eff */
[----:B------:R0:W3:Y:S02]  /*1bb0*/  LDG.E.U16 R130, [R82.64] ;  /* 0x0000000452827981 */ /* 0x0000e4000c1e1500 */
        /* <DEDUP_REMOVED lines=9> */
[----:B------:R1:W3:Y:S02]  /*1c50*/  LDG.E.U16 R136, [R86.64] ;  /* 0x0000000456887981 */ /* 0x0002e4000c1e1500 */
[C---:B------:R-:W-:Y:S01]  /*1c60*/  IMAD R139, R14.reuse, 0x4, R137 ;  /* 0x000000040e8b7824 */ /* 0x040fe200078e0289 */
[-C--:B------:R-:W-:Y:S02]  /*1c70*/  LEA.HI.X.SX32 R93, R119, R0.reuse, 0x1, P0 ;  /* 0x00000000775d7211 */ /* 0x080fe400000f0eff */
[C---:B------:R-:W-:Y:S02]  /*1c80*/  LEA R88, P1, R97.reuse, R3, 0x1 ;  /* 0x0000000361587211 */ /* 0x040fe400078208ff */
[----:B------:R-:W-:Y:S01]  /*1c90*/  LEA R119, R14, R139, 0x2 ;  /* 0x0000008b0e777211 */ /* 0x000fe200078e10ff */
[----:B------:R1:W4:Y:S01]  /*1ca0*/  LDG.E.U16 R138, [R92.64] ;  /* 0x000000045c8a7981 */ /* 0x000322000c1e1500 */
[----:B------:R-:W-:-:S02]  /*1cb0*/  LEA.HI.X.SX32 R89, R97, R0, 0x1, P1 ;  /* 0x0000000061597211 */ /* 0x000fc400008f0eff */
[CC--:B0-----:R-:W-:Y:S01]  /*1cc0*/  LEA R82, P0, R129.reuse, R3.reuse, 0x1 ;  /* 0x0000000381527211 */ /* 0x0c1fe200078008ff */
[C---:B------:R-:W-:Y:S02]  /*1cd0*/  IMAD R97, R14.reuse, 0x4, R119 ;  /* 0x000000040e617824 */ /* 0x040fe400078e0277 */
[----:B------:R0:W4:Y:S01]  /*1ce0*/  LDG.E.U16 R140, [R88.64] ;  /* 0x00000004588c7981 */ /* 0x000122000c1e1500 */
[----:B------:R-:W-:Y:S01]  /*1cf0*/  LEA.HI.X.SX32 R83, R129, R0, 0x1, P0 ;  /* 0x0000000081537211 */ /* 0x000fe200000f0eff */
[C---:B------:R-:W-:Y:S01]  /*1d00*/  IMAD R129, R14.reuse, 0x4, R97 ;  /* 0x000000040e817824 */ /* 0x040fe200078e0261 */
[-C--:B------:R-:W-:Y:S02]  /*1d10*/  LEA R90, P0, R139, R3.reuse, 0x1 ;  /* 0x000000038b5a7211 */ /* 0x080fe400078008ff */
[----:B------:R-:W-:Y:S01]  /*1d20*/  LEA R84, P1, R97, R3, 0x1 ;  /* 0x0000000361547211 */ /* 0x000fe200078208ff */
[----:B------:R0:W4:Y:S01]  /*1d30*/  LDG.E.U16 R142, [R82.64] ;  /* 0x00000004528e7981 */ /* 0x000122000c1e1500 */
[----:B------:R-:W-:-:S02]  /*1d40*/  LEA R141, R14, R129, 0x2 ;  /* 0x000000810e8d7211 */ /* 0x000fc400078e10ff */
[----:B------:R-:W-:-:S03]  /*1d50*/  LEA.HI.X.SX32 R91, R139, R0, 0x1, P0 ;  /* 0x000000008b5b7211 */ /* 0x000fc600000f0eff */
[C---:B------:R-:W-:Y:S01]  /*1d60*/  IMAD R139, R14.reuse, 0x4, R141 ;  /* 0x000000040e8b7824 */ /* 0x040fe200078e028d */
[-C--:B-1----:R-:W-:Y:S01]  /*1d70*/  LEA R86, P0, R141, R3.reuse, 0x1 ;  /* 0x000000038d567211 */ /* 0x082fe200078008ff */
[----:B------:R1:W4:Y:S02]  /*1d80*/  LDG.E.U16 R144, [R90.64] ;  /* 0x000000045a907981 */ /* 0x000324000c1e1500 */
[----:B------:R-:W-:Y:S01]  /*1d90*/  IMAD R143, R14, 0x4, R139 ;  /* 0x000000040e8f7824 */ /* 0x000fe200078e028b */
[-C--:B------:R-:W-:Y:S02]  /*1da0*/  LEA.HI.X.SX32 R85, R97, R0.reuse, 0x1, P1 ;  /* 0x0000000061557211 */ /* 0x080fe400008f0eff */
[----:B------:R-:W-:Y:S02]  /*1db0*/  LEA.HI.X.SX32 R87, R141, R0, 0x1, P0 ;  /* 0x000000008d577211 */ /* 0x000fe400000f0eff */
[-C--:B------:R-:W-:Y:S01]  /*1dc0*/  LEA R92, P1, R143, R3.reuse, 0x1 ;  /* 0x000000038f5c7211 */ /* 0x080fe200078208ff */
[----:B------:R1:W4:Y:S01]  /*1dd0*/  LDG.E.U16 R141, [R84.64] ;  /* 0x00000004548d7981 */ /* 0x000322000c1e1500 */
[----:B0-----:R-:W-:-:S02]  /*1de0*/  LEA R88, P0, R127, R3, 0x1 ;  /* 0x000000037f587211 */ /* 0x001fc400078008ff */
[-C--:B------:R-:W-:Y:S01]  /*1df0*/  LEA.HI.X.SX32 R93, R143, R0.reuse, 0x1, P1 ;  /* 0x000000008f5d7211 */ /* 0x080fe200008f0eff */
[----:B------:R0:W4:Y:S01]  /*1e00*/  LDG.E.U16 R145, [R86.64] ;  /* 0x0000000456917981 */ /* 0x000122000c1e1500 */
[-C--:B------:R-:W-:Y:S02]  /*1e10*/  LEA.HI.X.SX32 R89, R127, R0.reuse, 0x1, P0 ;  /* 0x000000007f597211 */ /* 0x080fe400000f0eff */
[-C--:B------:R-:W-:Y:S01]  /*1e20*/  LEA R82, P1, R111, R3.reuse, 0x1 ;  /* 0x000000036f527211 */ /* 0x080fe200078208ff */
[----:B------:R0:W4:Y:S01]  /*1e30*/  LDG.E.U16 R146, [R92.64] ;  /* 0x000000045c927981 */ /* 0x000122000c1e1500 */
[-C--:B------:R-:W-:Y:S02]  /*1e40*/  LEA R96, P0, R113, R3.reuse, 0x1 ;  /* 0x0000000371607211 */ /* 0x080fe400078008ff */
[-C--:B------:R-:W-:Y:S02]  /*1e50*/  LEA.HI.X.SX32 R83, R111, R0.reuse, 0x1, P1 ;  /* 0x000000006f537211 */ /* 0x080fe400008f0eff */
[----:B------:R-:W-:Y:S01]  /*1e60*/  LEA.HI.X.SX32 R97, R113, R0, 0x1, P0 ;  /* 0x0000000071617211 */ /* 0x000fe200000f0eff */
[----:B------:R0:W4:Y:S01]  /*1e70*/  LDG.E.U16 R111, [R88.64] ;  /* 0x00000004586f7981 */ /* 0x000122000c1e1500 */
[----:B-1----:R-:W-:-:S02]  /*1e80*/  LEA R90, P1, R115, R3, 0x1 ;  /* 0x00000003735a7211 */ /* 0x002fc400078208ff */
[-C--:B------:R-:W-:Y:S01]  /*1e90*/  LEA R84, P0, R117, R3.reuse, 0x1 ;  /* 0x0000000375547211 */ /* 0x080fe200078008ff */
[----:B------:R1:W4:Y:S01]  /*1ea0*/  LDG.E.U16 R113, [R82.64] ;  /* 0x0000000452717981 */ /* 0x000322000c1e1500 */
[-C--:B------:R-:W-:Y:S02]  /*1eb0*/  LEA.HI.X.SX32 R91, R115, R0.reuse, 0x1, P1 ;  /* 0x00000000735b7211 */ /* 0x080fe400008f0eff */
[----:B------:R-:W-:Y:S01]  /*1ec0*/  LEA.HI.X.SX32 R85, R117, R0, 0x1, P0 ;  /* 0x0000000075557211 */ /* 0x000fe200000f0eff */
[----:B------:R1:W4:Y:S01]  /*1ed0*/  LDG.E.U16 R115, [R96.64] ;  /* 0x0000000460737981 */ /* 0x000322000c1e1500 */
[-C--:B0-----:R-:W-:Y:S02]  /*1ee0*/  LEA R86, P0, R121, R3.reuse, 0x1 ;  /* 0x0000000379567211 */ /* 0x081fe400078008ff */
[----:B------:R-:W-:Y:S01]  /*1ef0*/  LEA R92, P1, R125, R3, 0x1 ;  /* 0x000000037d5c7211 */ /* 0x000fe200078208ff */
[----:B------:R0:W4:Y:S01]  /*1f00*/  LDG.E.U16 R117, [R90.64] ;  /* 0x000000045a757981 */ /* 0x000122000c1e1500 */
[----:B------:R-:W-:-:S02]  /*1f10*/  LEA R14, R14, R143, 0x2 ;  /* 0x0000008f0e0e7211 */ /* 0x000fc400078e10ff */
[-C--:B------:R-:W-:Y:S02]  /*1f20*/  LEA.HI.X.SX32 R87, R121, R0.reuse, 0x1, P0 ;  /* 0x0000000079577211 */ /* 0x080fe400000f0eff */
[-C--:B------:R-:W-:Y:S01]  /*1f30*/  LEA.HI.X.SX32 R93, R125, R0.reuse, 0x1, P1 ;  /* 0x000000007d5d7211 */ /* 0x080fe200008f0eff */
[----:B------:R0:W4:Y:S01]  /*1f40*/  LDG.E.U16 R121, [R84.64] ;  /* 0x0000000454797981 */ /* 0x000122000c1e1500 */
[CC--:B-1----:R-:W-:Y:S02]  /*1f50*/  LEA R82, P1, R14.reuse, R3.reuse, 0x1 ;  /* 0x000000030e527211 */ /* 0x0c2fe400078208ff */
[CC--:B------:R-:W-:Y:S01]  /*1f60*/  LEA R88, P0, R133.reuse, R3.reuse, 0x1 ;  /* 0x0000000385587211 */ /* 0x0c0fe200078008ff */
[----:B------:R1:W4:Y:S01]  /*1f70*/  LDG.E.U16 R125, [R86.64] ;  /* 0x00000004567d7981 */ /* 0x000322000c1e1500 */
[-C--:B------:R-:W-:Y:S02]  /*1f80*/  LEA.HI.X.SX32 R83, R14, R0.reuse, 0x1, P1 ;  /* 0x000000000e537211 */ /* 0x080fe400008f0eff */
[----:B------:R-:W-:Y:S01]  /*1f90*/  LEA.HI.X.SX32 R89, R133, R0, 0x1, P0 ;  /* 0x0000000085597211 */ /* 0x000fe200000f0eff */
[----:B------:R1:W4:Y:S01]  /*1fa0*/  LDG.E.U16 R14, [R92.64] ;  /* 0x000000045c0e7981 */ /* 0x000322000c1e1500 */
[----:B0-----:R-:W-:-:S02]  /*1fb0*/  LEA R90, P1, R135, R3, 0x1 ;  /* 0x00000003875a7211 */ /* 0x001fc400078208ff */
[-C--:B------:R-:W-:Y:S01]  /*1fc0*/  LEA R84, P0, R105, R3.reuse, 0x1 ;  /* 0x0000000369547211 */ /* 0x080fe200078008ff */
[----:B------:R0:W4:Y:S01]  /*1fd0*/  LDG.E.U16 R133, [R82.64] ;  /* 0x0000000452857981 */ /* 0x000122000c1e1500 */
[-C--:B------:R-:W-:Y:S02]  /*1fe0*/  LEA.HI.X.SX32 R91, R135, R0.reuse, 0x1, P1 ;  /* 0x00000000875b7211 */ /* 0x080fe400008f0eff */
[-C--:B------:R-:W-:Y:S01]  /*1ff0*/  LEA.HI.X.SX32 R85, R105, R0.reuse, 0x1, P0 ;  /* 0x0000000069557211 */ /* 0x080fe200000f0eff */
[----:B------:R0:W5:Y:S01]  /*2000*/  LDG.E.U16 R127, [R88.64] ;  /* 0x00000004587f7981 */ /* 0x000162000c1e1500 */
[-C--:B------:R-:W-:Y:S02]  /*2010*/  LEA R96, P1, R123, R3.reuse, 0x1 ;  /* 0x000000037b607211 */ /* 0x080fe400078208ff */
[----:B-1----:R-:W-:Y:S01]  /*2020*/  LEA R86, P0, R131, R3, 0x1 ;  /* 0x0000000383567211 */ /* 0x002fe200078008ff */
[----:B------:R-:W5:Y:S01]  /*2030*/  LDG.E.U16 R90, [R90.64] ;  /* 0x000000045a5a7981 */ /* 0x000f62000c1e1500 */
[----:B------:R-:W-:-:S02]  /*2040*/  LEA.HI.X.SX32 R97, R123, R0, 0x1, P1 ;  /* 0x000000007b617211 */ /* 0x000fc400008f0eff */
[-C--:B------:R-:W-:Y:S01]  /*2050*/  LEA.HI.X.SX32 R87, R131, R0.reuse, 0x1, P0 ;  /* 0x0000000083577211 */ /* 0x080fe200000f0eff */
[----:B------:R1:W5:Y:S01]  /*2060*/  LDG.E.U16 R84, [R84.64] ;  /* 0x0000000454547981 */ /* 0x000362000c1e1500 */
[-C--:B0-----:R-:W-:Y:S02]  /*2070*/  LEA R82, P0, R137, R3.reuse, 0x1 ;  /* 0x0000000389527211 */ /* 0x081fe400078008ff */
[-C--:B------:R-:W-:Y:S01]  /*2080*/  LEA R92, P1, R119, R3.reuse, 0x1 ;  /* 0x00000003775c7211 */ /* 0x080fe200078208ff */
[----:B------:R-:W5:Y:S01]  /*2090*/  LDG.E.U16 R96, [R96.64] ;  /* 0x0000000460607981 */ /* 0x000f62000c1e1500 */
[-C--:B------:R-:W-:Y:S02]  /*20a0*/  LEA.HI.X.SX32 R83, R137, R0.reuse, 0x1, P0 ;  /* 0x0000000089537211 */ /* 0x080fe400000f0eff */
[----:B------:R-:W-:Y:S01]  /*20b0*/  LEA.HI.X.SX32 R93, R119, R0, 0x1, P1 ;  /* 0x00000000775d7211 */ /* 0x000fe200008f0eff */
[----:B------:R-:W5:Y:S01]  /*20c0*/  LDG.E.U16 R86, [R86.64] ;  /* 0x0000000456567981 */ /* 0x000f62000c1e1500 */
[----:B------:R-:W-:-:S02]  /*20d0*/  LEA R88, P0, R129, R3, 0x1 ;  /* 0x0000000381587211 */ /* 0x000fc400078008ff */
[----:B------:R-:W-:Y:S01]  /*20e0*/  LEA R104, P1, R139, R3, 0x1 ;  /* 0x000000038b687211 */ /* 0x000fe200078208ff */
[----:B------:R-:W5:Y:S01]  /*20f0*/  LDG.E.U16 R82, [R82.64] ;  /* 0x0000000452527981 */ /* 0x000f62000c1e1500 */
[-C--:B------:R-:W-:Y:S02]  /*2100*/  LEA.HI.X.SX32 R89, R129, R0.reuse, 0x1, P0 ;  /* 0x0000000081597211 */ /* 0x080fe400000f0eff */
[----:B------:R-:W-:Y:S01]  /*2110*/  LEA.HI.X.SX32 R105, R139, R0, 0x1, P1 ;  /* 0x000000008b697211 */ /* 0x000fe200008f0eff */
[----:B------:R-:W5:Y:S04]  /*2120*/  LDG.E.U16 R92, [R92.64] ;  /* 0x000000045c5c7981 */ /* 0x000f68000c1e1500 */
[----:B------:R-:W5:Y:S04]  /*2130*/  LDG.E.U16 R88, [R88.64] ;  /* 0x0000000458587981 */ /* 0x000f68000c1e1500 */
[----:B------:R-:W5:Y:S01]  /*2140*/  LDG.E.U16 R104, [R104.64] ;  /* 0x0000000468687981 */ /* 0x000f62000c1e1500 */
[----:B------:R-:W-:-:S04]  /*2150*/  LOP3.LUT R169, R168, 0xff, RZ, 0xc0, !PT ;  /* 0x000000ffa8a97812 */ /* 0x000fc800078ec0ff */
[----:B------:R-:W-:Y:S02]  /*2160*/  ISETP.GE.U32.AND P1, PT, R169, 0x40, PT ;  /* 0x00000040a900780c */ /* 0x000fe40003f26070 */
[----:B--2---:R-:W-:Y:S02]  /*2170*/  LOP3.LUT R161, R161, 0xffffff7f, RZ, 0xc0, !PT ;  /* 0xffffff7fa1a17812 */ /* 0x004fe400078ec0ff */
[----:B------:R-:W-:Y:S01]  /*2180*/  LOP3.LUT R0, R168, 0xc0, RZ, 0xc0, !PT ;  /* 0x000000c0a8007812 */ /* 0x000fe200078ec0ff */
[----:B-1----:R-:W-:-:S08]  /*2190*/  IMAD.MOV.U32 R85, RZ, RZ, c[0x0][0x1d0] ;  /* 0x00007400ff557624 */ /* 0x002fd000078e00ff */
[----:B------:R-:W-:Y:S02]  /*21a0*/  @P1 LOP3.LUT R161, R161, 0x80, RZ, 0xfc, !PT ;  /* 0x00000080a1a11812 */ /* 0x000fe400078efcff */
[----:B------:R-:W-:-:S03]  /*21b0*/  SHF.R.U32.HI R3, RZ, 0x2, R0 ;  /* 0x00000002ff037819 */ /* 0x000fc60000011600 */
[----:B------:R-:W-:Y:S01]  /*21c0*/  STL [R1+0x80], R161 ;  /* 0x000080a101007387 */ /* 0x000fe20000100800 */
[----:B------:R-:W-:Y:S01]  /*21d0*/  IMAD.SHL.U32 R0, R169, 0x2, RZ ;  /* 0x00000002a9007824 */ /* 0x000fe200078e00ff */
[----:B------:R-:W-:-:S04]  /*21e0*/  ISETP.GE.AND P0, PT, R85, 0x1, PT ;  /* 0x000000015500780c */ /* 0x000fc80003f06270 */
[----:B------:R-:W-:-:S05]  /*21f0*/  LOP3.LUT R3, R0, R3, RZ, 0x3c, !PT ;  /* 0x0000000300037212 */ /* 0x000fca00078e3cff */
[----:B------:R0:W-:Y:S01]  /*2200*/  STS.U16 [R3+0x1800], R16 ;  /* 0x0018001003007388 */ /* 0x0001e20000000400 */
[----:B------:R-:W-:Y:S01]  /*2210*/  MOV R218, 0x3f800000 ;  /* 0x3f80000000da7802 */ /* 0x000fe20000000f00 */
[----:B------:R-:W-:Y:S02]  /*2220*/  IMAD.MOV.U32 R216, RZ, RZ, 0x3f800000 ;  /* 0x3f800000ffd87424 */ /* 0x000fe400078e00ff */
[----:B------:R1:W-:Y:S01]  /*2230*/  STS.U16 [R3], R2 ;  /* 0x0000000203007388 */ /* 0x0003e20000000400 */
[----:B0-----:R-:W-:-:S03]  /*2240*/  LOP3.LUT R16, R3, 0x40, RZ, 0x3c, !PT ;  /* 0x0000004003107812 */ /* 0x001fc600078e3cff */
[----:B------:R0:W-:Y:S01]  /*2250*/  STS.U16 [R3+0x400], R4 ;  /* 0x0004000403007388 */ /* 0x0001e20000000400 */
[----:B------:R-:W-:Y:S01]  /*2260*/  MOV R217, 0x3f800000 ;  /* 0x3f80000000d97802 */ /* 0x000fe20000000f00 */
[----:B------:R-:W-:Y:S02]  /*2270*/  IMAD.MOV.U32 R215, RZ, RZ, 0x3f800000 ;  /* 0x3f800000ffd77424 */ /* 0x000fe400078e00ff */
[----:B------:R2:W-:Y:S01]  /*2280*/  STS.U16 [R3+0x800], R7 ;  /* 0x0008000703007388 */ /* 0x0005e20000000400 */
[----:B-1----:R-:W-:Y:S01]  /*2290*/  IMAD.MOV.U32 R2, RZ, RZ, -0x800000 ;  /* 0xff800000ff027424 */ /* 0x002fe200078e00ff */
[----:B------:R-:W-:Y:S02]  /*22a0*/  MOV R214, 0x3f800000 ;  /* 0x3f80000000d67802 */ /* 0x000fe40000000f00 */
[----:B------:R1:W-:Y:S01]  /*22b0*/  STS.U16 [R3+0xc00], R9 ;  /* 0x000c000903007388 */ /* 0x0003e20000000400 */
[----:B------:R-:W-:Y:S01]  /*22c0*/  IMAD.MOV.U32 R213, RZ, RZ, 0x3f800000 ;  /* 0x3f800000ffd57424 */ /* 0x000fe200078e00ff */
[----:B0-----:R-:W-:-:S02]  /*22d0*/  MOV R4, 0xff800000 ;  /* 0xff80000000047802 */ /* 0x001fc40000000f00 */
[----:B------:R-:W-:Y:S01]  /*22e0*/  STS.U16 [R3+0x1000], R11 ;  /* 0x0010000b03007388 */ /* 0x000fe20000000400 */
[----:B------:R-:W-:Y:S01]  /*22f0*/  MOV R212, 0x3f800000 ;  /* 0x3f80000000d47802 */ /* 0x000fe20000000f00 */
[----:B------:R-:W-:Y:S02]  /*2300*/  IMAD.MOV.U32 R211, RZ, RZ, 0x3f800000 ;  /* 0x3f800000ffd37424 */ /* 0x000fe400078e00ff */
[----:B------:R-:W-:Y:S01]  /*2310*/  STS.U16 [R3+0x1400], R13 ;  /* 0x0014000d03007388 */ /* 0x000fe20000000400 */
[----:B--2---:R-:W-:Y:S01]  /*2320*/  MOV R7, 0xff800000 ;  /* 0xff80000000077802 */ /* 0x004fe20000000f00 */
[----:B-1----:R-:W-:Y:S02]  /*2330*/  IMAD.MOV.U32 R9, RZ, RZ, -0x800000 ;  /* 0xff800000ff097424 */ /* 0x002fe400078e00ff */
[----:B------:R-:W-:Y:S01]  /*2340*/  STS.U16 [R3+0x1c00], R18 ;  /* 0x001c001203007388 */ /* 0x000fe20000000400 */
[----:B------:R-:W-:Y:S01]  /*2350*/  CS2R R156, SRZ ;  /* 0x00000000009c7805 */ /* 0x000fe2000001ff00 */
[----:B------:R-:W-:-:S02]  /*2360*/  CS2R R158, SRZ ;  /* 0x00000000009e7805 */ /* 0x000fc4000001ff00 */
[----:B------:R-:W-:Y:S01]  /*2370*/  STS.U16 [R3+0x2000], R20 ;  /* 0x0020001403007388 */ /* 0x000fe20000000400 */
[----:B------:R-:W-:Y:S01]  /*2380*/  CS2R R152, SRZ ;  /* 0x0000000000987805 */ /* 0x000fe2000001ff00 */
[----:B------:R-:W-:Y:S02]  /*2390*/  CS2R R154, SRZ ;  /* 0x00000000009a7805 */ /* 0x000fe4000001ff00 */
[----:B------:R-:W-:Y:S01]  /*23a0*/  STS.U16 [R3+0x2400], R22 ;  /* 0x0024001603007388 */ /* 0x000fe20000000400 */
[----:B------:R-:W-:Y:S01]  /*23b0*/  CS2R R148, SRZ ;  /* 0x0000000000947805 */ /* 0x000fe2000001ff00 */
[----:B------:R-:W-:Y:S02]  /*23c0*/  CS2R R150, SRZ ;  /* 0x0000000000967805 */ /* 0x000fe4000001ff00 */
[----:B------:R-:W-:Y:S04]  /*23d0*/  STS.U16 [R3+0x2800], R24 ;  /* 0x0028001803007388 */ /* 0x000fe80000000400 */
        /* <DEDUP_REMOVED lines=27> */
[----:B---3--:R-:W-:Y:S04]  /*2590*/  STS.U16 [R3+0x9800], R80 ;  /* 0x0098005003007388 */ /* 0x008fe80000000400 */
        /* <DEDUP_REMOVED lines=8> */
[----:B------:R0:W-:Y:S04]  /*2620*/  STS.U16 [R3+0xbc00], R118 ;  /* 0x00bc007603007388 */ /* 0x0001e80000000400 */
[----:B------:R-:W-:Y:S04]  /*2630*/  STS.U16 [R3+0xc000], R120 ;  /* 0x00c0007803007388 */ /* 0x000fe80000000400 */
[----:B------:R1:W-:Y:S01]  /*2640*/  STS.U16 [R3+0xc400], R122 ;  /* 0x00c4007a03007388 */ /* 0x0003e20000000400 */
[----:B0-----:R-:W-:-:S03]  /*2650*/  CS2R R118, SRZ ;  /* 0x0000000000767805 */ /* 0x001fc6000001ff00 */
[----:B------:R-:W-:Y:S04]  /*2660*/  STS.U16 [R3+0xc800], R124 ;  /* 0x00c8007c03007388 */ /* 0x000fe80000000400 */
[----:B------:R-:W-:Y:S01]  /*2670*/  STS.U16 [R3+0xcc00], R126 ;  /* 0x00cc007e03007388 */ /* 0x000fe20000000400 */
[----:B-1----:R-:W-:-:S03]  /*2680*/  CS2R R122, SRZ ;  /* 0x00000000007a7805 */ /* 0x002fc6000001ff00 */
[----:B------:R0:W-:Y:S04]  /*2690*/  STS.U16 [R3+0xd000], R128 ;  /* 0x00d0008003007388 */ /* 0x0001e80000000400 */
[----:B------:R1:W-:Y:S04]  /*26a0*/  STS.U16 [R3+0xd400], R130 ;  /* 0x00d4008203007388 */ /* 0x0003e80000000400 */
[----:B------:R-:W-:Y:S01]  /*26b0*/  STS.U16 [R3+0xd800], R132 ;  /* 0x00d8008403007388 */ /* 0x000fe20000000400 */
[----:B0-----:R-:W-:-:S03]  /*26c0*/  CS2R R128, SRZ ;  /* 0x0000000000807805 */ /* 0x001fc6000001ff00 */
[----:B------:R0:W-:Y:S01]  /*26d0*/  STS.U16 [R3+0xdc00], R134 ;  /* 0x00dc008603007388 */ /* 0x0001e20000000400 */
[----:B-1----:R-:W-:-:S03]  /*26e0*/  CS2R R130, SRZ ;  /* 0x0000000000827805 */ /* 0x002fc6000001ff00 */
[----:B------:R1:W-:Y:S04]  /*26f0*/  STS.U16 [R3+0xe000], R136 ;  /* 0x00e0008803007388 */ /* 0x0003e80000000400 */
[----:B----4-:R2:W-:Y:S01]  /*2700*/  STS.U16 [R3+0xe400], R138 ;  /* 0x00e4008a03007388 */ /* 0x0105e20000000400 */
[----:B0-----:R-:W-:-:S03]  /*2710*/  CS2R R134, SRZ ;  /* 0x0000000000867805 */ /* 0x001fc6000001ff00 */
[----:B------:R-:W-:Y:S01]  /*2720*/  STS.U16 [R3+0xe800], R140 ;  /* 0x00e8008c03007388 */ /* 0x000fe20000000400 */
[----:B-1----:R-:W-:-:S03]  /*2730*/  CS2R R136, SRZ ;  /* 0x0000000000887805 */ /* 0x002fc6000001ff00 */
[----:B------:R0:W-:Y:S01]  /*2740*/  STS.U16 [R3+0xec00], R142 ;  /* 0x00ec008e03007388 */ /* 0x0001e20000000400 */
[----:B--2---:R-:W-:-:S03]  /*2750*/  CS2R R138, SRZ ;  /* 0x00000000008a7805 */ /* 0x004fc6000001ff00 */
[----:B------:R-:W-:Y:S04]  /*2760*/  STS.U16 [R3+0xf000], R144 ;  /* 0x00f0009003007388 */ /* 0x000fe80000000400 */
[----:B------:R1:W-:Y:S01]  /*2770*/  STS.U16 [R3+0xf400], R141 ;  /* 0x00f4008d03007388 */ /* 0x0003e20000000400 */
[----:B0-----:R-:W-:-:S03]  /*2780*/  CS2R R142, SRZ ;  /* 0x00000000008e7805 */ /* 0x001fc6000001ff00 */
[----:B------:R0:W-:Y:S04]  /*2790*/  STS.U16 [R3+0xf800], R145 ;  /* 0x00f8009103007388 */ /* 0x0001e80000000400 */
[----:B------:R2:W-:Y:S01]  /*27a0*/  STS.U16 [R3+0xfc00], R146 ;  /* 0x00fc009203007388 */ /* 0x0005e20000000400 */
[----:B-1----:R-:W-:-:S03]  /*27b0*/  CS2R R140, SRZ ;  /* 0x00000000008c7805 */ /* 0x002fc6000001ff00 */
[----:B------:R1:W-:Y:S01]  /*27c0*/  STS.U16 [R16+0x200], R5 ;  /* 0x0002000510007388 */ /* 0x0003e20000000400 */
[----:B0-----:R-:W-:-:S03]  /*27d0*/  CS2R R144, SRZ ;  /* 0x0000000000907805 */ /* 0x001fc6000001ff00 */
[----:B------:R0:W-:Y:S01]  /*27e0*/  STS.U16 [R16+0x600], R6 ;  /* 0x0006000610007388 */ /* 0x0001e20000000400 */
[----:B--2---:R-:W-:Y:S01]  /*27f0*/  IMAD.MOV.U32 R3, RZ, RZ, -0x800000 ;  /* 0xff800000ff037424 */ /* 0x004fe200078e00ff */
[----:B------:R-:W-:Y:S02]  /*2800*/  CS2R R146, SRZ ;  /* 0x0000000000927805 */ /* 0x000fe4000001ff00 */
[----:B------:R2:W-:Y:S01]  /*2810*/  STS.U16 [R16+0xa00], R8 ;  /* 0x000a000810007388 */ /* 0x0005e20000000400 */
[----:B-1----:R-:W-:-:S03]  /*2820*/  IMAD.MOV.U32 R5, RZ, RZ, -0x800000 ;  /* 0xff800000ff057424 */ /* 0x002fc600078e00ff */
[----:B------:R-:W-:Y:S01]  /*2830*/  STS.U16 [R16+0xe00], R10 ;  /* 0x000e000a10007388 */ /* 0x000fe20000000400 */
[----:B0-----:R-:W-:-:S03]  /*2840*/  IMAD.MOV.U32 R6, RZ, RZ, -0x800000 ;  /* 0xff800000ff067424 */ /* 0x001fc600078e00ff */
[----:B------:R0:W-:Y:S01]  /*2850*/  STS.U16 [R16+0x1200], R12 ;  /* 0x0012000c10007388 */ /* 0x0001e20000000400 */
[----:B--2---:R-:W-:-:S03]  /*2860*/  IMAD.MOV.U32 R8, RZ, RZ, -0x800000 ;  /* 0xff800000ff087424 */ /* 0x004fc600078e00ff */
[----:B------:R-:W-:Y:S04]  /*2870*/  STS.U16 [R16+0x1600], R15 ;  /* 0x0016000f10007388 */ /* 0x000fe80000000400 */
[----:B------:R-:W-:Y:S01]  /*2880*/  STS.U16 [R16+0x1a00], R17 ;  /* 0x001a001110007388 */ /* 0x000fe20000000400 */
[----:B0-----:R-:W-:-:S03]  /*2890*/  CS2R R12, SRZ ;  /* 0x00000000000c7805 */ /* 0x001fc6000001ff00 */
[----:B------:R0:W-:Y:S04]  /*28a0*/  STS.U16 [R16+0x1e00], R19 ;  /* 0x001e001310007388 */ /* 0x0001e80000000400 */
[----:B------:R1:W-:Y:S04]  /*28b0*/  STS.U16 [R16+0x2200], R21 ;  /* 0x0022001510007388 */ /* 0x0003e80000000400 */
[----:B------:R2:W-:Y:S01]  /*28c0*/  STS.U16 [R16+0x2600], R23 ;  /* 0x0026001710007388 */ /* 0x0005e20000000400 */
[----:B0-----:R-:W-:-:S03]  /*28d0*/  CS2R R18, SRZ ;  /* 0x0000000000127805 */ /* 0x001fc6000001ff00 */
[----:B------:R0:W-:Y:S01]  /*28e0*/  STS.U16 [R16+0x2a00], R25 ;  /* 0x002a001910007388 */ /* 0x0001e20000000400 */
[----:B-1----:R-:W-:-:S03]  /*28f0*/  CS2R R20, SRZ ;  /* 0x0000000000147805 */ /* 0x002fc6000001ff00 */
[----:B------:R1:W-:Y:S01]  /*2900*/  STS.U16 [R16+0x2e00], R27 ;  /* 0x002e001b10007388 */ /* 0x0003e20000000400 */
[----:B--2---:R-:W-:-:S03]  /*2910*/  CS2R R22, SRZ ;  /* 0x0000000000167805 */ /* 0x004fc6000001ff00 */
        /* <DEDUP_REMOVED lines=54> */
[----:B------:R-:W-:Y:S01]  /*2c80*/  STS.U16 [R16+0x9a00], R81 ;  /* 0x009a005110007388 */ /* 0x000fe20000000400 */
[----:B0-----:R-:W-:-:S03]  /*2c90*/  CS2R R76, SRZ ;  /* 0x00000000004c7805 */ /* 0x001fc6000001ff00 */
[----:B------:R-:W-:Y:S01]  /*2ca0*/  STS.U16 [R16+0x9e00], R95 ;  /* 0x009e005f10007388 */ /* 0x000fe20000000400 */
[----:B-1----:R-:W-:-:S03]  /*2cb0*/  CS2R R78, SRZ ;  /* 0x00000000004e7805 */ /* 0x002fc6000001ff00 */
[----:B------:R-:W-:Y:S04]  /*2cc0*/  STS.U16 [R16+0xa200], R99 ;  /* 0x00a2006310007388 */ /* 0x000fe80000000400 */
[----:B------:R0:W-:Y:S04]  /*2cd0*/  STS.U16 [R16+0xa600], R101 ;  /* 0x00a6006510007388 */ /* 0x0001e80000000400 */
[----:B------:R1:W-:Y:S04]  /*2ce0*/  STS.U16 [R16+0xaa00], R103 ;  /* 0x00aa006710007388 */ /* 0x0003e80000000400 */
[----:B------:R2:W-:Y:S01]  /*2cf0*/  STS.U16 [R16+0xae00], R107 ;  /* 0x00ae006b10007388 */ /* 0x0005e20000000400 */
[----:B0-----:R-:W-:-:S03]  /*2d00*/  CS2R R100, SRZ ;  /* 0x0000000000647805 */ /* 0x001fc6000001ff00 */
[----:B------:R0:W-:Y:S01]  /*2d10*/  STS.U16 [R16+0xb200], R109 ;  /* 0x00b2006d10007388 */ /* 0x0001e20000000400 */
[----:B-1----:R-:W-:-:S03]  /*2d20*/  CS2R R102, SRZ ;  /* 0x0000000000667805 */ /* 0x002fc6000001ff00 */
[----:B-----5:R-:W-:Y:S01]  /*2d30*/  STS.U16 [R16+0xb600], R112 ;  /* 0x00b6007010007388 */ /* 0x020fe20000000400 */
[----:B--2---:R-:W-:-:S03]  /*2d40*/  CS2R R106, SRZ ;  /* 0x00000000006a7805 */ /* 0x004fc6000001ff00 */
        /* <DEDUP_REMOVED lines=22> */
[----:B------:R-:W-:Y:S04]  /*2eb0*/  STS.U16 [R16+0xee00], R82 ;  /* 0x00ee005210007388 */ /* 0x000fe80000000400 */
[----:B------:R-:W-:Y:S01]  /*2ec0*/  STS.U16 [R16+0xf200], R92 ;  /* 0x00f2005c10007388 */ /* 0x000fe20000000400 */
[----:B0-----:R-:W-:-:S03]  /*2ed0*/  SHF.L.U32 R86, R168, 0x5, RZ ;  /* 0x00000005a8567819 */ /* 0x001fc600000006ff */
[----:B------:R-:W-:Y:S04]  /*2ee0*/  STS.U16 [R16+0xf600], R88 ;  /* 0x00f6005810007388 */ /* 0x000fe80000000400 */
[----:B------:R0:W-:Y:S02]  /*2ef0*/  STS.U16 [R16+0xfa00], R104 ;  /* 0x00fa006810007388 */ /* 0x0001e40000000400 */
[----:B0-----:R-:W-:Y:S01]  /*2f00*/  CS2R R104, SRZ ;  /* 0x0000000000687805 */ /* 0x001fe2000001ff00 */
[----:B------:R-:W-:Y:S01]  /*2f10*/  CS2R R16, SRZ ;  /* 0x0000000000107805 */ /* 0x000fe2000001ff00 */
[----:B------:R-:W-:Y:S05]  /*2f20*/  @!P0 BRA `(.L_x_0) ;  /* 0x0000520000008947 */ /* 0x000fea0003800000 */
[----:B------:R-:W-:Y:S01]  /*2f30*/  SHF.R.S32.HI R2, RZ, 0x4, R168 ;  /* 0x00000004ff027819 */ /* 0x000fe200000114a8 */
[C---:B------:R-:W-:Y:S01]  /*2f40*/  IMAD.SHL.U32 R6, R168.reuse, 0x8, RZ ;  /* 0x00000008a8067824 */ /* 0x040fe200078e00ff */
[----:B------:R-:W-:Y:S01]  /*2f50*/  LOP3.LUT R3, R168, 0x20, RZ, 0xc0, !PT ;  /* 0x00000020a8037812 */ /* 0x000fe200078ec0ff */
[----:B------:R-:W-:Y:S01]  /*2f60*/  IMAD.MOV.U32 R218, RZ, RZ, 0x3f800000 ;  /* 0x3f800000ffda7424 */ /* 0x000fe200078e00ff */
[----:B------:R-:W-:Y:S01]  /*2f70*/  SGXT R2, R2, 0x1 ;  /* 0x000000010202781a */ /* 0x000fe20000000200 */
[----:B------:R-:W-:Y:S01]  /*2f80*/  IMAD.MOV.U32 R200, RZ, RZ, -0x800000 ;  /* 0xff800000ffc87424 */ /* 0x000fe200078e00ff */
[--C-:B------:R-:W-:Y:S01]  /*2f90*/  SHF.R.U32.HI R7, RZ, 0x1, R3.reuse ;  /* 0x00000001ff077819 */ /* 0x100fe20000011603 */
[----:B------:R-:W-:Y:S01]  /*2fa0*/  IMAD.MOV.U32 R195, RZ, RZ, -0x800000 ;  /* 0xff800000ffc37424 */ /* 0x000fe200078e00ff */
[----:B------:R-:W-:Y:S01]  /*2fb0*/  LOP3.LUT P0, R5, R168, 0x3, RZ, 0xc0, !PT ;  /* 0x00000003a8057812 */ /* 0x000fe2000780c0ff */
[----:B------:R-:W-:Y:S01]  /*2fc0*/  IMAD.MOV.U32 R185, RZ, RZ, -0x800000 ;  /* 0xff800000ffb97424 */ /* 0x000fe200078e00ff */
[----:B------:R-:W-:Y:S01]  /*2fd0*/  LOP3.LUT R7, R7, 0x90, R2, 0x78, !PT ;  /* 0x0000009007077812 */ /* 0x000fe200078e7802 */
[----:B------:R-:W-:Y:S01]  /*2fe0*/  IMAD.MOV.U32 R208, RZ, RZ, -0x800000 ;  /* 0xff800000ffd07424 */ /* 0x000fe200078e00ff */
[----:B------:R-:W-:Y:S01]  /*2ff0*/  LOP3.LUT R8, R6, 0x60, RZ, 0xc0, !PT ;  /* 0x0000006006087812 */ /* 0x000fe200078ec0ff */
[----:B------:R-:W-:Y:S01]  /*3000*/  IMAD.MOV.U32 R217, RZ, RZ, 0x3f800000 ;  /* 0x3f800000ffd97424 */ /* 0x000fe200078e00ff */
[C---:B------:R-:W-:Y:S01]  /*3010*/  LOP3.LUT R2, R168.reuse, 0x7, RZ, 0xc0, !PT ;  /* 0x00000007a8027812 */ /* 0x040fe200078ec0ff */
[----:B------:R-:W-:Y:S01]  /*3020*/  IMAD.MOV.U32 R215, RZ, RZ, 0x3f800000 ;  /* 0x3f800000ffd77424 */ /* 0x000fe200078e00ff */
[----:B------:R-:W-:Y:S01]  /*3030*/  LOP3.LUT R4, R168, 0x10, RZ, 0xc0, !PT ;  /* 0x00000010a8047812 */ /* 0x000fe200078ec0ff */
[----:B------:R-:W-:Y:S01]  /*3040*/  IMAD R8, R5, 0x4, R8 ;  /* 0x0000000405087824 */ /* 0x000fe200078e0208 */
[----:B------:R-:W-:Y:S01]  /*3050*/  LOP3.LUT R6, R6, 0x700, RZ, 0xc0, !PT ;  /* 0x0000070006067812 */ /* 0x000fe200078ec0ff */
[----:B------:R-:W-:Y:S01]  /*3060*/  IMAD R10, R2, 0x4, R3 ;  /* 0x00000004020a7824 */ /* 0x000fe200078e0203 */
[----:B------:R-:W-:Y:S01]  /*3070*/  LEA R9, R4, R5, 0x2 ;  /* 0x0000000504097211 */ /* 0x000fe200078e10ff */
[C---:B------:R-:W-:Y:S01]  /*3080*/  IMAD R5, R2.reuse, 0x90, RZ ;  /* 0x0000009002057824 */ /* 0x040fe200078e02ff */
[----:B------:R-:W-:Y:S01]  /*3090*/  SHF.L.U32 R3, R2, 0x4, RZ ;  /* 0x0000000402037819 */ /* 0x000fe200000006ff */
[----:B------:R-:W-:Y:S01]  /*30a0*/  IMAD.MOV.U32 R213, RZ, RZ, 0x3f800000 ;  /* 0x3f800000ffd57424 */ /* 0x000fe200078e00ff */
[C---:B------:R-:W-:Y:S01]  /*30b0*/  SHF.L.U32 R252, R168.reuse, 0x1, RZ ;  /* 0x00000001a8fc7819 */ /* 0x040fe200000006ff */
[----:B------:R-:W-:Y:S01]  /*30c0*/  IMAD.U32 R9, R9, 0x20, R6 ;  /* 0x0000002009097824 */ /* 0x000fe200078e0006 */
[----:B------:R-:W-:Y:S01]  /*30d0*/  LOP3.LUT R2, R168, 0xf, RZ, 0xc0, !PT ;  /* 0x0000000fa8027812 */ /* 0x000fe200078ec0ff */
[----:B------:R-:W-:Y:S01]  /*30e0*/  IMAD.MOV.U32 R211, RZ, RZ, 0x3f800000 ;  /* 0x3f800000ffd37424 */ /* 0x000fe200078e00ff */
[----:B------:R-:W-:Y:S01]  /*30f0*/  SHF.L.U32 R162, R4, 0x6, RZ ;  /* 0x0000000604a27819 */ /* 0x000fe200000006ff */
[----:B------:R-:W-:Y:S01]  /*3100*/  IMAD R4, R169, c[0x0][0x1a8], RZ ;  /* 0x00006a00a9047a24 */ /* 0x000fe200078e02ff */
[--C-:B------:R-:W-:Y:S01]  /*3110*/  LOP3.LUT R161, R3, 0x30, R252.reuse, 0x78, !PT ;  /* 0x0000003003a17812 */ /* 0x100fe200078e78fc */
[----:B------:R-:W-:Y:S01]  /*3120*/  IMAD R3, R160, c[0x0][0x1b0], RZ ;  /* 0x00006c00a0037a24 */ /* 0x000fe200078e02ff */
[----:B------:R-:W-:Y:S01]  /*3130*/  LOP3.LUT R5, R5, 0x10, R252, 0x78, !PT ;  /* 0x0000001005057812 */ /* 0x000fe200078e78fc */
[----:B------:R-:W-:Y:S01]  /*3140*/  IMAD R6, R2, c[0x0][0x1b4], RZ ;  /* 0x00006d0002067a24 */ /* 0x000fe200078e02ff */
[----:B------:R-:W-:Y:S01]  /*3150*/  IADD3 R163, R7, R8, RZ ;  /* 0x0000000807a37210 */ /* 0x000fe20007ffe0ff */
[----:B------:R-:W-:Y:S01]  /*3160*/  IMAD R2, R160, c[0x0][0x1a0], RZ ;  /* 0x00006800a0027a24 */ /* 0x000fe200078e02ff */
[----:B------:R-:W-:Y:S01]  /*3170*/  LOP3.LUT R162, R5, R162, RZ, 0xfc, !PT ;  /* 0x000000a205a27212 */ /* 0x000fe200078efcff */
[C---:B------:R-:W-:Y:S01]  /*3180*/  IMAD.SHL.U32 R5, R3.reuse, 0x2, RZ ;  /* 0x0000000203057824 */ /* 0x040fe200078e00ff */
[----:B------:R-:W-:Y:S01]  /*3190*/  SHF.L.U32 R8, R6, 0x1, RZ ;  /* 0x0000000106087819 */ /* 0x000fe200000006ff */
[----:B------:R-:W-:Y:S01]  /*31a0*/  IMAD.MOV.U32 R7, RZ, RZ, c[0x0][0x1a8] ;  /* 0x00006a00ff077624 */ /* 0x000fe200078e00ff */
[----:B------:R-:W-:Y:S01]  /*31b0*/  LEA R166, P1, R2, c[0x0][0x168], 0x1 ;  /* 0x00005a0002a67a11 */ /* 0x000fe200078208ff */
[----:B------:R-:W-:Y:S01]  /*31c0*/  IMAD.HI R3, R3, 0x2, RZ ;  /* 0x0000000203037827 */ /* 0x000fe200078e02ff */
[----:B------:R-:W-:Y:S01]  /*31d0*/  IADD3 R223, P3, P4, R8, c[0x0][0x170], R5 ;  /* 0x00005c0008df7a10 */ /* 0x000fe20007c7e005 */
[----:B------:R-:W-:Y:S01]  /*31e0*/  CS2R R156, SRZ ;  /* 0x00000000009c7805 */ /* 0x000fe2000001ff00 */
[----:B------:R-:W-:Y:S01]  /*31f0*/  LEA R5, R7, R4, 0x8 ;  /* 0x0000000407057211 */ /* 0x000fe200078e40ff */
[----:B------:R-:W-:Y:S01]  /*3200*/  IMAD.HI R6, R6, 0x2, RZ ;  /* 0x0000000206067827 */ /* 0x000fe200078e02ff */
[----:B------:R-:W-:Y:S01]  /*3210*/  LEA.HI.X.SX32 R2, R2, c[0x0][0x16c], 0x1, P1 ;  /* 0x00005b0002027a11 */ /* 0x000fe200008f0eff */
[----:B------:R-:W-:Y:S01]  /*3220*/  CS2R R158, SRZ ;  /* 0x00000000009e7805 */ /* 0x000fe2000001ff00 */
[-C--:B------:R-:W-:Y:S01]  /*3230*/  LEA R164, P1, R4, R166.reuse, 0x1 ;  /* 0x000000a604a47211 */ /* 0x080fe200078208ff */
[----:B------:R-:W-:Y:S01]  /*3240*/  IMAD.U32 R161, R10, 0x100, R161 ;  /* 0x000001000aa17824 */ /* 0x000fe200078e00a1 */
[C---:B------:R-:W-:Y:S01]  /*3250*/  LEA R166, P2, R5.reuse, R166, 0x1 ;  /* 0x000000a605a67211 */ /* 0x040fe200078408ff */
[----:B------:R-:W-:Y:S01]  /*3260*/  IMAD.MOV.U32 R160, RZ, RZ, RZ ;  /* 0x000000ffffa07224 */ /* 0x000fe200078e00ff */
[----:B------:R-:W-:Y:S01]  /*3270*/  SHF.R.U32.HI R7, RZ, 0x4, R168 ;  /* 0x00000004ff077819 */ /* 0x000fe200000116a8 */
[----:B------:R-:W-:Y:S01]  /*3280*/  CS2R R152, SRZ ;  /* 0x0000000000987805 */ /* 0x000fe2000001ff00 */
[-C--:B------:R-:W-:Y:S01]  /*3290*/  LEA.HI.X.SX32 R165, R4, R2.reuse, 0x1, P1 ;  /* 0x0000000204a57211 */ /* 0x080fe200008f0eff */
[----:B------:R-:W-:Y:S01]  /*32a0*/  CS2R R154, SRZ ;  /* 0x00000000009a7805 */ /* 0x000fe2000001ff00 */
[----:B------:R-:W-:Y:S01]  /*32b0*/  LEA.HI.X.SX32 R167, R5, R2, 0x1, P2 ;  /* 0x0000000205a77211 */ /* 0x000fe200010f0eff */
[----:B------:R-:W-:Y:S01]  /*32c0*/  CS2R R148, SRZ ;  /* 0x0000000000947805 */ /* 0x000fe2000001ff00 */
[----:B------:R-:W-:Y:S01]  /*32d0*/  SGXT.U32 R2, R7, 0x4 ;  /* 0x000000040702781a */ /* 0x000fe20000000000 */
[----:B------:R-:W-:Y:S01]  /*32e0*/  CS2R R150, SRZ ;  /* 0x0000000000967805 */ /* 0x000fe2000001ff00 */
[----:B------:R-:W-:Y:S01]  /*32f0*/  MOV R23, c[0x0][0x1b8] ;  /* 0x00006e0000177a02 */ /* 0x000fe20000000f00 */
[----:B------:R-:W-:Y:S01]  /*3300*/  CS2R R144, SRZ ;  /* 0x0000000000907805 */ /* 0x000fe2000001ff00 */
[----:B------:R-:W-:Y:S01]  /*3310*/  IADD3.X R21, R6, c[0x0][0x174], R3, P3, P4 ;  /* 0x00005d0006157a10 */ /* 0x000fe20001fe8403 */
[----:B------:R-:W-:Y:S01]  /*3320*/  IMAD R10, R2, c[0x0][0x1b8], RZ ;  /* 0x00006e00020a7a24 */ /* 0x000fe200078e02ff */
[C---:B------:R-:W-:Y:S01]  /*3330*/  LEA.HI R3, R168.reuse, 0x30, RZ, 0x1c ;  /* 0x00000030a8037811 */ /* 0x040fe200078fe0ff */
[----:B------:R-:W-:Y:S01]  /*3340*/  CS2R R146, SRZ ;  /* 0x0000000000927805 */ /* 0x000fe2000001ff00 */
[C---:B------:R-:W-:Y:S01]  /*3350*/  LEA.HI R2, R168.reuse, 0xb0, RZ, 0x1c ;  /* 0x000000b0a8027811 */ /* 0x040fe200078fe0ff */
[----:B------:R-:W-:Y:S01]  /*3360*/  IMAD R11, R23, 0x10, R10 ;  /* 0x00000010170b7824 */ /* 0x000fe200078e020a */
[C---:B------:R-:W-:Y:S01]  /*3370*/  LEA.HI R4, R168.reuse, 0x70, RZ, 0x1c ;  /* 0x00000070a8047811 */ /* 0x040fe200078fe0ff */
[----:B------:R-:W-:Y:S01]  /*3380*/  IMAD R12, R3, c[0x0][0x1b8], RZ ;  /* 0x00006e00030c7a24 */ /* 0x000fe200078e02ff */
[----:B------:R-:W-:Y:S01]  /*3390*/  LEA.HI R5, R168, 0xf0, RZ, 0x1c ;  /* 0x000000f0a8057811 */ /* 0x000fe200078fe0ff */
[----:B------:R-:W-:Y:S01]  /*33a0*/  IMAD R14, R2, c[0x0][0x1b8], RZ ;  /* 0x00006e00020e7a24 */ /* 0x000fe200078e02ff */
[----:B------:R-:W-:Y:S01]  /*33b0*/  LEA R3, R23, R11, 0x4 ;  /* 0x0000000b17037211 */ /* 0x000fe200078e20ff */
[----:B------:R-:W-:Y:S01]  /*33c0*/  IMAD R13, R4, c[0x0][0x1b8], RZ ;  /* 0x00006e00040d7a24 */ /* 0x000fe200078e02ff */
[----:B------:R-:W-:Y:S01]  /*33d0*/  SHF.R.S32.HI R181, RZ, 0x2, R168 ;  /* 0x00000002ffb57819 */ /* 0x000fe200000114a8 */
[----:B------:R-:W-:Y:S01]  /*33e0*/  IMAD R15, R5, c[0x0][0x1b8], RZ ;  /* 0x00006e00050f7a24 */ /* 0x000fe200078e02ff */
[C---:B------:R-:W-:Y:S01]  /*33f0*/  LEA.HI R6, R168.reuse, 0x130, RZ, 0x1c ;  /* 0x00000130a8067811 */ /* 0x040fe200078fe0ff */
[----:B------:R-:W-:Y:S01]  /*3400*/  IMAD R2, R23, 0x20, R3 ;  /* 0x0000002017027824 */ /* 0x000fe200078e0203 */
[----:B------:R-:W-:Y:S01]  /*3410*/  SGXT R181, R181, 0x1 ;  /* 0x00000001b5b5781a */ /* 0x000fe20000000200 */
[----:B------:R-:W-:Y:S01]  /*3420*/  CS2R R140, SRZ ;  /* 0x00000000008c7805 */ /* 0x000fe2000001ff00 */
[----:B------:R-:W-:Y:S01]  /*3430*/  LEA.HI R7, R168, 0x170, RZ, 0x1c ;  /* 0x00000170a8077811 */ /* 0x000fe200078fe0ff */
[----:B------:R-:W-:Y:S01]  /*3440*/  IMAD R16, R6, c[0x0][0x1b8], RZ ;  /* 0x00006e0006107a24 */ /* 0x000fe200078e02ff */
[----:B------:R-:W-:Y:S01]  /*3450*/  LEA R4, R23, R2, 0x4 ;  /* 0x0000000217047211 */ /* 0x000fe200078e20ff */
[----:B------:R-:W-:Y:S01]  /*3460*/  CS2R R142, SRZ ;  /* 0x00000000008e7805 */ /* 0x000fe2000001ff00 */
[----:B------:R-:W-:Y:S01]  /*3470*/  LOP3.LUT R181, R181, 0x90, RZ, 0xc0, !PT ;  /* 0x00000090b5b57812 */ /* 0x000fe200078ec0ff */
[----:B------:R-:W-:Y:S01]  /*3480*/  IMAD R17, R7, c[0x0][0x1b8], RZ ;  /* 0x00006e0007117a24 */ /* 0x000fe200078e02ff */
[----:B------:R-:W-:Y:S01]  /*3490*/  LEA.HI R8, R168, 0x1b0, RZ, 0x1c ;  /* 0x000001b0a8087811 */ /* 0x000fe200078fe0ff */
[----:B------:R-:W-:Y:S01]  /*34a0*/  IMAD R5, R23, 0x10, R4 ;  /* 0x0000001017057824 */ /* 0x000fe200078e0204 */
[----:B------:R-:W-:Y:S01]  /*34b0*/  LOP3.LUT R176, R181, 0x10, R252, 0x78, !PT ;  /* 0x00000010b5b07812 */ /* 0x000fe200078e78fc */
[----:B------:R-:W-:Y:S01]  /*34c0*/  CS2R R136, SRZ ;  /* 0x0000000000887805 */ /* 0x000fe2000001ff00 */
[----:B------:R-:W-:Y:S01]  /*34d0*/  LEA R24, P1, R10, R223, 0x1 ;  /* 0x000000df0a187211 */ /* 0x000fe200078208ff */
[----:B------:R-:W-:Y:S01]  /*34e0*/  IMAD R18, R8, c[0x0][0x1b8], RZ ;  /* 0x00006e0008127a24 */ /* 0x000fe200078e02ff */
[----:B------:R-:W-:Y:S01]  /*34f0*/  LEA R6, R23, R5, 0x5 ;  /* 0x0000000517067211 */ /* 0x000fe200078e28ff */
[----:B------:R-:W-:Y:S01]  /*3500*/  IMAD.IADD R176, R176, 0x1, R9 ;  /* 0x00000001b0b07824 */ /* 0x000fe200078e0209 */
[----:B------:R-:W-:Y:S01]  /*3510*/  LEA.HI R9, R168, 0x1f0, RZ, 0x1c ;  /* 0x000001f0a8097811 */ /* 0x000fe200078fe0ff */
[----:B------:R-:W-:Y:S01]  /*3520*/  CS2R R138, SRZ ;  /* 0x00000000008a7805 */ /* 0x000fe2000001ff00 */
[-C--:B------:R-:W-:Y:S01]  /*3530*/  LEA R32, P3, R11, R223.reuse, 0x1 ;  /* 0x000000df0b207211 */ /* 0x080fe200078608ff */
[----:B------:R-:W-:Y:S01]  /*3540*/  IMAD R7, R23, 0x10, R6 ;  /* 0x0000001017077824 */ /* 0x000fe200078e0206 */
[-C--:B------:R-:W-:Y:S01]  /*3550*/  LEA R30, P5, R12, R223.reuse, 0x1 ;  /* 0x000000df0c1e7211 */ /* 0x080fe200078a08ff */
[----:B------:R-:W-:Y:S01]  /*3560*/  IMAD R19, R9, c[0x0][0x1b8], RZ ;  /* 0x00006e0009137a24 */ /* 0x000fe200078e02ff */
[----:B------:R-:W-:Y:S01]  /*3570*/  LEA R28, P4, R13, R223, 0x1 ;  /* 0x000000df0d1c7211 */ /* 0x000fe200078808ff */
[----:B------:R-:W-:Y:S01]  /*3580*/  CS2R R132, SRZ ;  /* 0x0000000000847805 */ /* 0x000fe2000001ff00 */
[C---:B------:R-:W-:Y:S01]  /*3590*/  LEA R8, R23.reuse, R7, 0x4 ;  /* 0x0000000717087211 */ /* 0x040fe200078e20ff */
[----:B------:R-:W-:Y:S01]  /*35a0*/  CS2R R134, SRZ ;  /* 0x0000000000867805 */ /* 0x000fe2000001ff00 */
[----:B------:R-:W-:Y:S01]  /*35b0*/  LEA.HI.X.SX32 R25, R10, R21, 0x1, P1 ;  /* 0x000000150a197211 */ /* 0x000fe200008f0eff */
[----:B------:R-:W-:Y:S01]  /*35c0*/  CS2R R128, SRZ ;  /* 0x0000000000807805 */ /* 0x000fe2000001ff00 */
[----:B------:R-:W-:Y:S01]  /*35d0*/  LEA R26, P2, R14, R223, 0x1 ;  /* 0x000000df0e1a7211 */ /* 0x000fe200078408ff */
[----:B------:R-:W-:Y:S01]  /*35e0*/  IMAD R9, R23, 0x20, R8 ;  /* 0x0000002017097824 */ /* 0x000fe200078e0208 */
[-C--:B------:R-:W-:Y:S01]  /*35f0*/  LEA.HI.X.SX32 R33, R11, R21.reuse, 0x1, P3 ;  /* 0x000000150b217211 */ /* 0x080fe200018f0eff */
[----:B------:R0:W-:Y:S01]  /*3600*/  STL.64 [R1+0x78], R24 ;  /* 0x0000781801007387 */ /* 0x0001e20000100a00 */
[----:B------:R-:W-:Y:S01]  /*3610*/  LEA.HI.X.SX32 R31, R12, R21, 0x1, P5 ;  /* 0x000000150c1f7211 */ /* 0x000fe200028f0eff */
[----:B------:R-:W-:Y:S01]  /*3620*/  CS2R R130, SRZ ;  /* 0x0000000000827805 */ /* 0x000fe2000001ff00 */
[----:B------:R-:W-:Y:S01]  /*3630*/  LEA R10, R23, R9, 0x4 ;  /* 0x00000009170a7211 */ /* 0x000fe200078e20ff */
[----:B------:R-:W-:Y:S01]  /*3640*/  STL.64 [R1+0x70], R32 ;  /* 0x0000702001007387 */ /* 0x000fe20000100a00 */
[-C--:B------:R-:W-:Y:S01]  /*3650*/  LEA.HI.X.SX32 R29, R13, R21.reuse, 0x1, P4 ;  /* 0x000000150d1d7211 */ /* 0x080fe200020f0eff */
[----:B------:R-:W-:Y:S01]  /*3660*/  CS2R R124, SRZ ;  /* 0x00000000007c7805 */ /* 0x000fe2000001ff00 */
[----:B------:R-:W-:Y:S01]  /*3670*/  LEA.HI.X.SX32 R27, R14, R21, 0x1, P2 ;  /* 0x000000150e1b7211 */ /* 0x000fe200010f0eff */
[----:B------:R-:W-:Y:S01]  /*3680*/  IMAD R11, R23, 0x10, R10 ;  /* 0x00000010170b7824 */ /* 0x000fe200078e020a */
[CC--:B------:R-:W-:Y:S01]  /*3690*/  LEA R220, P2, R19.reuse, R223.reuse, 0x1 ;  /* 0x000000df13dc7211 */ /* 0x0c0fe200078408ff */
[----:B------:R-:W-:Y:S01]  /*36a0*/  STL.64 [R1+0x60], R30 ;  /* 0x0000601e01007387 */ /* 0x000fe20000100a00 */
[----:B------:R-:W-:Y:S01]  /*36b0*/  LEA R244, P3, R16, R223, 0x1 ;  /* 0x000000df10f47211 */ /* 0x000fe200078608ff */
[----:B------:R-:W-:Y:S01]  /*36c0*/  CS2R R126, SRZ ;  /* 0x00000000007e7805 */ /* 0x000fe2000001ff00 */
[----:B------:R-:W-:Y:S01]  /*36d0*/  LEA.HI.X.SX32 R221, R19, R21, 0x1, P2 ;  /* 0x0000001513dd7211 */ /* 0x000fe200010f0eff */
[----:B------:R1:W-:Y:S01]  /*36e0*/  STL.64 [R1+0x40], R28 ;  /* 0x0000401c01007387 */ /* 0x0003e20000100a00 */
[----:B0-----:R-:W-:Y:S01]  /*36f0*/  LEA R24, P1, R15, R223, 0x1 ;  /* 0x000000df0f187211 */ /* 0x001fe200078208ff */
[----:B------:R-:W-:Y:S01]  /*3700*/  CS2R R120, SRZ ;  /* 0x0000000000787805 */ /* 0x000fe2000001ff00 */
[----:B------:R-:W-:Y:S01]  /*3710*/  LEA R12, R23, R11, 0x5 ;  /* 0x0000000b170c7211 */ /* 0x000fe200078e28ff */
[----:B------:R0:W-:Y:S01]  /*3720*/  STL.64 [R1+0x20], R26 ;  /* 0x0000201a01007387 */ /* 0x0001e20000100a00 */
[----:B------:R-:W-:Y:S01]  /*3730*/  LEA.HI.X.SX32 R25, R15, R21, 0x1, P1 ;  /* 0x000000150f197211 */ /* 0x000fe200008f0eff */
[----:B------:R-:W-:Y:S01]  /*3740*/  CS2R R122, SRZ ;  /* 0x00000000007a7805 */ /* 0x000fe2000001ff00 */
[----:B------:R-:W-:Y:S01]  /*3750*/  LEA R228, P4, R18, R223, 0x1 ;  /* 0x000000df12e47211 */ /* 0x000fe200078808ff */
[----:B------:R-:W-:Y:S01]  /*3760*/  CS2R R116, SRZ ;  /* 0x0000000000747805 */ /* 0x000fe2000001ff00 */
[-C--:B------:R-:W-:Y:S01]  /*3770*/  LEA.HI.X.SX32 R245, R16, R21.reuse, 0x1, P3 ;  /* 0x0000001510f57211 */ /* 0x080fe200018f0eff */
[----:B------:R2:W-:Y:S01]  /*3780*/  STL.64 [R1], R24 ;  /* 0x0000001801007387 */ /* 0x0005e20000100a00 */
[----:B------:R-:W-:Y:S01]  /*3790*/  LEA.HI.X.SX32 R229, R18, R21, 0x1, P4 ;  /* 0x0000001512e57211 */ /* 0x000fe200020f0eff */
[----:B------:R-:W-:Y:S01]  /*37a0*/  CS2R R118, SRZ ;  /* 0x0000000000767805 */ /* 0x000fe2000001ff00 */
[-C--:B-1----:R-:W-:Y:S01]  /*37b0*/  LEA R28, P1, R3, R223.reuse, 0x1 ;  /* 0x000000df031c7211 */ /* 0x082fe200078208ff */
[----:B------:R-:W-:Y:S01]  /*37c0*/  CS2R R112, SRZ ;  /* 0x0000000000707805 */ /* 0x000fe2000001ff00 */
[-C--:B------:R-:W-:Y:S01]  /*37d0*/  LEA R236, P5, R17, R223.reuse, 0x1 ;  /* 0x000000df11ec7211 */ /* 0x080fe200078a08ff */
[----:B------:R-:W-:Y:S01]  /*37e0*/  CS2R R114, SRZ ;  /* 0x0000000000727805 */ /* 0x000fe2000001ff00 */
[C---:B0-----:R-:W-:Y:S01]  /*37f0*/  LEA R26, P2, R2.reuse, R223, 0x1 ;  /* 0x000000df021a7211 */ /* 0x041fe200078408ff */
[----:B------:R-:W-:Y:S01]  /*3800*/  CS2R R108, SRZ ;  /* 0x00000000006c7805 */ /* 0x000fe2000001ff00 */
[-C--:B------:R-:W-:Y:S01]  /*3810*/  LEA.HI.X.SX32 R29, R3, R21.reuse, 0x1, P1 ;  /* 0x00000015031d7211 */ /* 0x080fe200008f0eff */
[----:B------:R-:W-:Y:S01]  /*3820*/  CS2R R110, SRZ ;  /* 0x00000000006e7805 */ /* 0x000fe2000001ff00 */
[----:B------:R-:W-:Y:S01]  /*3830*/  LEA.HI.X.SX32 R27, R2, R21, 0x1, P2 ;  /* 0x00000015021b7211 */ /* 0x000fe200010f0eff */
[----:B------:R-:W-:Y:S01]  /*3840*/  IMAD R2, R23, 0x10, R12 ;  /* 0x0000001017027824 */ /* 0x000fe200078e020c */
[CC--:B--2---:R-:W-:Y:S01]  /*3850*/  LEA R24, P3, R4.reuse, R223.reuse, 0x1 ;  /* 0x000000df04187211 */ /* 0x0c4fe200078608ff */
[----:B------:R-:W-:Y:S01]  /*3860*/  STL.64 [R1+0x68], R28 ;  /* 0x0000681c01007387 */ /* 0x000fe20000100a00 */
[----:B------:R-:W-:Y:S01]  /*3870*/  LEA R18, P1, R5, R223, 0x1 ;  /* 0x000000df05127211 */ /* 0x000fe200078208ff */
[----:B------:R-:W-:Y:S01]  /*3880*/  CS2R R104, SRZ ;  /* 0x0000000000687805 */ /* 0x000fe2000001ff00 */
[C---:B------:R-:W-:Y:S01]  /*3890*/  LEA R3, R23.reuse, R2, 0x4 ;  /* 0x0000000217037211 */ /* 0x040fe200078e20ff */
[----:B------:R-:W-:Y:S01]  /*38a0*/  STL.64 [R1+0x58], R26 ;  /* 0x0000581a01007387 */ /* 0x000fe20000100a00 */
[----:B------:R-:W-:Y:S01]  /*38b0*/  LEA.HI.X.SX32 R25, R4, R21, 0x1, P3 ;  /* 0x0000001504197211 */ /* 0x000fe200018f0eff */
[----:B------:R-:W-:Y:S01]  /*38c0*/  CS2R R106, SRZ ;  /* 0x00000000006a7805 */ /* 0x000fe2000001ff00 */
[CC--:B------:R-:W-:Y:S01]  /*38d0*/  LEA R16, P2, R6.reuse, R223.reuse, 0x1 ;  /* 0x000000df06107211 */ /* 0x0c0fe200078408ff */
[----:B------:R-:W-:Y:S01]  /*38e0*/  IMAD R4, R23, 0x20, R3 ;  /* 0x0000002017047824 */ /* 0x000fe200078e0203 */
[----:B------:R-:W-:Y:S01]  /*38f0*/  LEA R14, P3, R7, R223, 0x1 ;  /* 0x000000df070e7211 */ /* 0x000fe200078608ff */
[----:B------:R-:W-:Y:S01]  /*3900*/  STL.64 [R1+0x50], R24 ;  /* 0x0000501801007387 */ /* 0x000fe20000100a00 */
[-C--:B------:R-:W-:Y:S01]  /*3910*/  LEA.HI.X.SX32 R237, R17, R21.reuse, 0x1, P5 ;  /* 0x0000001511ed7211 */ /* 0x080fe200028f0eff */
[----:B------:R-:W-:Y:S01]  /*3920*/  CS2R R100, SRZ ;  /* 0x0000000000647805 */ /* 0x000fe2000001ff00 */
[-C--:B------:R-:W-:Y:S01]  /*3930*/  LEA.HI.X.SX32 R19, R5, R21.reuse, 0x1, P1 ;  /* 0x0000001505137211 */ /* 0x080fe200008f0eff */
[----:B------:R-:W-:Y:S01]  /*3940*/  CS2R R102, SRZ ;  /* 0x0000000000667805 */ /* 0x000fe2000001ff00 */
[-C--:B------:R-:W-:Y:S01]  /*3950*/  LEA.HI.X.SX32 R17, R6, R21.reuse, 0x1, P2 ;  /* 0x0000001506117211 */ /* 0x080fe200010f0eff */
[----:B------:R-:W-:Y:S01]  /*3960*/  CS2R R76, SRZ ;  /* 0x00000000004c7805 */ /* 0x000fe2000001ff00 */
[----:B------:R-:W-:Y:S01]  /*3970*/  LEA.HI.X.SX32 R15, R7, R21, 0x1, P3 ;  /* 0x00000015070f7211 */ /* 0x000fe200018f0eff */
[----:B------:R0:W-:Y:S01]  /*3980*/  STL.64 [R1+0x48], R18 ;  /* 0x0000481201007387 */ /* 0x0001e20000100a00 */
[----:B------:R-:W-:Y:S01]  /*3990*/  LEA R5, R23, R4, 0x4 ;  /* 0x0000000417057211 */ /* 0x000fe200078e20ff */
[----:B------:R-:W-:Y:S01]  /*39a0*/  CS2R R78, SRZ ;  /* 0x00000000004e7805 */ /* 0x000fe2000001ff00 */
[----:B------:R-:W-:Y:S01]  /*39b0*/  MOV R81, c[0x0][0x1a4] ;  /* 0x0000690000517a02 */ /* 0x000fe20000000f00 */
[----:B------:R1:W-:Y:S01]  /*39c0*/  STL.64 [R1+0x38], R16 ;  /* 0x0000381001007387 */ /* 0x0003e20000100a00 */
[----:B------:R-:W-:Y:S01]  /*39d0*/  LOP3.LUT R181, R181, 0x160, R86, 0xf8, !PT ;  /* 0x00000160b5b57812 */ /* 0x000fe200078ef856 */
[----:B------:R-:W-:Y:S01]  /*39e0*/  IMAD R6, R23, 0x10, R5 ;  /* 0x0000001017067824 */ /* 0x000fe200078e0205 */
[C---:B------:R-:W-:Y:S01]  /*39f0*/  LOP3.LUT R87, R162.reuse, 0x20, RZ, 0x3c, !PT ;  /* 0x00000020a2577812 */ /* 0x040fe200078e3cff */
[----:B------:R2:W-:Y:S01]  /*3a00*/  STL.64 [R1+0x30], R14 ;  /* 0x0000300e01007387 */ /* 0x0005e20000100a00 */
[----:B------:R-:W-:Y:S01]  /*3a10*/  LOP3.LUT R86, R162, 0x40, RZ, 0x3c, !PT ;  /* 0x00000040a2567812 */ /* 0x000fe200078e3cff */
[----:B------:R-:W-:Y:S01]  /*3a20*/  IMAD R80, R81, 0xb, RZ ;  /* 0x0000000b51507824 */ /* 0x000fe200078e02ff */
[----:B------:R-:W-:Y:S01]  /*3a30*/  LEA R7, R23, R6, 0x5 ;  /* 0x0000000617077211 */ /* 0x000fe200078e28ff */
[C---:B------:R-:W-:Y:S01]  /*3a40*/  IMAD.WIDE R86, R81.reuse, 0x2, R164 ;  /* 0x0000000251567825 */ /* 0x040fe200078e02a4 */
[-C--:B0-----:R-:W-:Y:S01]  /*3a50*/  LEA R18, P1, R8, R223.reuse, 0x1 ;  /* 0x000000df08127211 */ /* 0x081fe200078208ff */
[----:B------:R-:W-:Y:S01]  /*3a60*/  CS2R R24, SRZ ;  /* 0x0000000000187805 */ /* 0x000fe2000001ff00 */
[----:B------:R-:W-:Y:S01]  /*3a70*/  LOP3.LUT R88, R162, 0x60, RZ, 0x3c, !PT ;  /* 0x00000060a2587812 */ /* 0x000fe200078e3cff */
[----:B------:R-:W-:Y:S01]  /*3a80*/  IMAD R82, R81, 0xc, RZ ;  /* 0x0000000c51527824 */ /* 0x000fe200078e02ff */
[----:B-1----:R-:W-:Y:S01]  /*3a90*/  LEA R16, P2, R9, R223, 0x1 ;  /* 0x000000df09107211 */ /* 0x002fe200078408ff */
[C---:B------:R-:W-:Y:S01]  /*3aa0*/  IMAD.WIDE R88, R81.reuse, 0x2, R166 ;  /* 0x0000000251587825 */ /* 0x040fe200078e02a6 */
[----:B------:R-:W-:Y:S01]  /*3ab0*/  LEA.HI.X.SX32 R19, R8, R21, 0x1, P1 ;  /* 0x0000001508137211 */ /* 0x000fe200008f0eff */
[----:B------:R-:W-:Y:S01]  /*3ac0*/  CS2R R26, SRZ ;  /* 0x00000000001a7805 */ /* 0x000fe2000001ff00 */
[CC--:B--2---:R-:W-:Y:S01]  /*3ad0*/  LEA R14, P3, R10.reuse, R223.reuse, 0x1 ;  /* 0x000000df0a0e7211 */ /* 0x0c4fe200078608ff */
[----:B------:R-:W-:Y:S01]  /*3ae0*/  IMAD R83, R81, 0xd, RZ ;  /* 0x0000000d51537824 */ /* 0x000fe200078e02ff */
[----:B------:R-:W-:Y:S01]  /*3af0*/  LEA R8, P1, R11, R223, 0x1 ;  /* 0x000000df0b087211 */ /* 0x000fe200078208ff */
[----:B------:R0:W-:Y:S01]  /*3b00*/  STL.64 [R1+0x28], R18 ;  /* 0x0000281201007387 */ /* 0x0001e20000100a00 */
[----:B------:R-:W-:Y:S01]  /*3b10*/  LEA.HI.X.SX32 R15, R10, R21, 0x1, P3 ;  /* 0x000000150a0f7211 */ /* 0x000fe200018f0eff */
[C---:B------:R-:W-:Y:S01]  /*3b20*/  IMAD R10, R81.reuse, 0xa, RZ ;  /* 0x0000000a510a7824 */ /* 0x040fe200078e02ff */
[C---:B------:R-:W-:Y:S01]  /*3b30*/  LEA R248, P3, R2.reuse, R223, 0x1 ;  /* 0x000000df02f87211 */ /* 0x040fe200078608ff */
[----:B------:R-:W-:Y:S01]  /*3b40*/  IMAD R84, R81, 0xe, RZ ;  /* 0x0000000e51547824 */ /* 0x000fe200078e02ff */
[-C--:B------:R-:W-:Y:S01]  /*3b50*/  LEA.HI.X.SX32 R17, R9, R21.reuse, 0x1, P2 ;  /* 0x0000001509117211 */ /* 0x080fe200010f0eff */
[----:B------:R-:W-:Y:S01]  /*3b60*/  IMAD R85, R81, 0xf, RZ ;  /* 0x0000000f51557824 */ /* 0x000fe200078e02ff */
[-C--:B------:R-:W-:Y:S01]  /*3b70*/  LEA.HI.X.SX32 R9, R11, R21.reuse, 0x1, P1 ;  /* 0x000000150b097211 */ /* 0x080fe200008f0eff */
[----:B------:R-:W-:Y:S01]  /*3b80*/  CS2R R72, SRZ ;  /* 0x0000000000487805 */ /* 0x000fe2000001ff00 */
[----:B------:R-:W-:Y:S01]  /*3b90*/  LEA.HI.X.SX32 R249, R2, R21, 0x1, P3 ;  /* 0x0000001502f97211 */ /* 0x000fe200018f0eff */
[----:B------:R-:W-:Y:S01]  /*3ba0*/  IMAD R2, R23, 0x10, R7 ;  /* 0x0000001017027824 */ /* 0x000fe200078e0207 */
[----:B------:R1:W-:Y:S01]  /*3bb0*/  STL.64 [R1+0x18], R16 ;  /* 0x0000181001007387 */ /* 0x0003e20000100a00 */
[CC--:B------:R-:W-:Y:S01]  /*3bc0*/  LEA R250, P2, R12.reuse, R223.reuse, 0x1 ;  /* 0x000000df0cfa7211 */ /* 0x0c0fe200078408ff */
[----:B0-----:R-:W-:Y:S01]  /*3bd0*/  CS2R R18, SRZ ;  /* 0x0000000000127805 */ /* 0x001fe2000001ff00 */
[C---:B------:R-:W-:Y:S01]  /*3be0*/  LEA R246, P1, R3.reuse, R223, 0x1 ;  /* 0x000000df03f67211 */ /* 0x040fe200078208ff */
[----:B------:R0:W-:Y:S01]  /*3bf0*/  STL.64 [R1+0x10], R14 ;  /* 0x0000100e01007387 */ /* 0x0001e20000100a00 */
[-C--:B------:R-:W-:Y:S01]  /*3c00*/  LEA.HI.X.SX32 R251, R12, R21.reuse, 0x1, P2 ;  /* 0x000000150cfb7211 */ /* 0x080fe200010f0eff */
[----:B------:R-:W-:Y:S01]  /*3c10*/  CS2R R74, SRZ ;  /* 0x00000000004a7805 */ /* 0x000fe2000001ff00 */
[----:B------:R-:W-:Y:S01]  /*3c20*/  LEA.HI.X.SX32 R247, R3, R21, 0x1, P1 ;  /* 0x0000001503f77211 */ /* 0x000fe200008f0eff */
[----:B------:R2:W-:Y:S01]  /*3c30*/  STL.64 [R1+0x8], R8 ;  /* 0x0000080801007387 */ /* 0x0005e20000100a00 */
[CC--:B------:R-:W-:Y:S01]  /*3c40*/  LEA R242, P2, R4.reuse, R223.reuse, 0x1 ;  /* 0x000000df04f27211 */ /* 0x0c0fe200078408ff */
[----:B------:R-:W-:Y:S01]  /*3c50*/  CS2R R12, SRZ ;  /* 0x00000000000c7805 */ /* 0x000fe2000001ff00 */
[C---:B------:R-:W-:Y:S01]  /*3c60*/  LEA R240, P3, R5.reuse, R223, 0x1 ;  /* 0x000000df05f07211 */ /* 0x040fe200078608ff */
[----:B------:R3:W-:Y:S01]  /*3c70*/  STL.64 [R1+0x170], R86 ;  /* 0x0001705601007387 */ /* 0x0007e20000100a00 */
[-C--:B------:R-:W-:Y:S01]  /*3c80*/  LEA.HI.X.SX32 R243, R4, R21.reuse, 0x1, P2 ;  /* 0x0000001504f37211 */ /* 0x080fe200010f0eff */
[----:B-1----:R-:W-:Y:S01]  /*3c90*/  CS2R R16, SRZ ;  /* 0x0000000000107805 */ /* 0x002fe2000001ff00 */
[----:B------:R-:W-:Y:S01]  /*3ca0*/  LEA.HI.X.SX32 R241, R5, R21, 0x1, P3 ;  /* 0x0000001505f17211 */ /* 0x000fe200018f0eff */
[----:B------:R1:W-:Y:S01]  /*3cb0*/  STL.64 [R1+0x168], R88 ;  /* 0x0001685801007387 */ /* 0x0003e20000100a00 */
[-C--:B------:R-:W-:Y:S01]  /*3cc0*/  LEA R232, P3, R2, R223.reuse, 0x1 ;  /* 0x000000df02e87211 */ /* 0x080fe200078608ff */
[----:B0-----:R-:W-:Y:S01]  /*3cd0*/  CS2R R14, SRZ ;  /* 0x00000000000e7805 */ /* 0x001fe2000001ff00 */
[----:B------:R-:W-:Y:S01]  /*3ce0*/  LEA R238, P1, R6, R223, 0x1 ;  /* 0x000000df06ee7211 */ /* 0x000fe200078208ff */
[----:B--2---:R-:W-:Y:S01]  /*3cf0*/  IMAD R9, R81, 0x9, RZ ;  /* 0x0000000951097824 */ /* 0x004fe200078e02ff */
[----:B------:R-:W-:Y:S01]  /*3d00*/  LEA R8, R23, R2, 0x4 ;  /* 0x0000000217087211 */ /* 0x000fe200078e20ff */
[----:B------:R-:W-:Y:S01]  /*3d10*/  CS2R R28, SRZ ;  /* 0x00000000001c7805 */ /* 0x000fe2000001ff00 */
[----:B------:R-:W-:Y:S01]  /*3d20*/  LEA.HI.X.SX32 R233, R2, R21, 0x1, P3 ;  /* 0x0000001502e97211 */ /* 0x000fe200018f0eff */
[----:B------:R-:W-:Y:S01]  /*3d30*/  CS2R R30, SRZ ;  /* 0x00000000001e7805 */ /* 0x000fe2000001ff00 */
[----:B------:R-:W-:Y:S01]  /*3d40*/  LEA R234, P2, R7, R223, 0x1 ;  /* 0x000000df07ea7211 */ /* 0x000fe200078408ff */
[----:B------:R-:W-:Y:S01]  /*3d50*/  IMAD R3, R23, 0x20, R8 ;  /* 0x0000002017037824 */ /* 0x000fe200078e0208 */
[----:B------:R-:W-:Y:S01]  /*3d60*/  LEA.HI.X.SX32 R239, R6, R21, 0x1, P1 ;  /* 0x0000001506ef7211 */ /* 0x000fe200008f0eff */
[----:B------:R-:W-:Y:S01]  /*3d70*/  IMAD R6, R81, 0x7, RZ ;  /* 0x0000000751067824 */ /* 0x000fe200078e02ff */
[----:B------:R-:W-:Y:S01]  /*3d80*/  LEA R230, P1, R8, R223, 0x1 ;  /* 0x000000df08e67211 */ /* 0x000fe200078208ff */
[----:B------:R-:W-:Y:S01]  /*3d90*/  CS2R R32, SRZ ;  /* 0x0000000000207805 */ /* 0x000fe2000001ff00 */
[----:B------:R-:W-:Y:S01]  /*3da0*/  LEA R4, R23, R3, 0x4 ;  /* 0x0000000317047211 */ /* 0x000fe200078e20ff */
[----:B------:R-:W-:Y:S01]  /*3db0*/  CS2R R34, SRZ ;  /* 0x0000000000227805 */ /* 0x000fe2000001ff00 */
[----:B------:R-:W-:Y:S01]  /*3dc0*/  LEA.HI.X.SX32 R235, R7, R21, 0x1, P2 ;  /* 0x0000001507eb7211 */ /* 0x000fe200010f0eff */
[----:B------:R-:W-:Y:S01]  /*3dd0*/  CS2R R68, SRZ ;  /* 0x0000000000447805 */ /* 0x000fe2000001ff00 */
[-C--:B------:R-:W-:Y:S01]  /*3de0*/  LEA R224, P3, R4, R223.reuse, 0x1 ;  /* 0x000000df04e07211 */ /* 0x080fe200078608ff */
[----:B------:R-:W-:Y:S01]  /*3df0*/  IMAD R2, R23, 0x10, R4 ;  /* 0x0000001017027824 */ /* 0x000fe200078e0204 */
[----:B------:R-:W-:Y:S01]  /*3e00*/  LEA R226, P2, R3, R223, 0x1 ;  /* 0x000000df03e27211 */ /* 0x000fe200078408ff */
[----:B------:R-:W-:Y:S01]  /*3e10*/  CS2R R22, SRZ ;  /* 0x0000000000167805 */ /* 0x000fe2000001ff00 */
[----:B------:R-:W-:Y:S01]  /*3e20*/  LEA.HI.X.SX32 R231, R8, R21, 0x1, P1 ;  /* 0x0000001508e77211 */ /* 0x000fe200008f0eff */
[----:B------:R-:W-:Y:S01]  /*3e30*/  CS2R R70, SRZ ;  /* 0x0000000000467805 */ /* 0x000fe2000001ff00 */
[----:B------:R-:W-:Y:S01]  /*3e40*/  LEA R222, P4, R2, R223, 0x1 ;  /* 0x000000df02de7211 */ /* 0x000fe200078808ff */
[----:B------:R-:W-:Y:S01]  /*3e50*/  CS2R R36, SRZ ;  /* 0x0000000000247805 */ /* 0x000fe2000001ff00 */
[-C--:B------:R-:W-:Y:S01]  /*3e60*/  LEA.HI.X.SX32 R225, R4, R21.reuse, 0x1, P3 ;  /* 0x0000001504e17211 */ /* 0x080fe200018f0eff */
[----:B------:R-:W-:Y:S01]  /*3e70*/  CS2R R38, SRZ ;  /* 0x0000000000267805 */ /* 0x000fe2000001ff00 */
[-C--:B------:R-:W-:Y:S01]  /*3e80*/  LEA.HI.X.SX32 R223, R2, R21.reuse, 0x1, P4 ;  /* 0x0000001502df7211 */ /* 0x080fe200020f0eff */
[----:B------:R-:W-:Y:S01]  /*3e90*/  CS2R R40, SRZ ;  /* 0x0000000000287805 */ /* 0x000fe2000001ff00 */
[----:B------:R-:W-:Y:S01]  /*3ea0*/  SHF.R.S32.HI R2, RZ, 0x6, R168 ;  /* 0x00000006ff027819 */ /* 0x000fe200000114a8 */
[----:B------:R-:W-:Y:S01]  /*3eb0*/  CS2R R42, SRZ ;  /* 0x00000000002a7805 */ /* 0x000fe2000001ff00 */
[C---:B------:R-:W-:Y:S01]  /*3ec0*/  SHF.L.U32 R8, R81.reuse, 0x1, RZ ;  /* 0x0000000151087819 */ /* 0x040fe200000006ff */
[----:B------:R-:W-:Y:S01]  /*3ed0*/  CS2R R44, SRZ ;  /* 0x00000000002c7805 */ /* 0x000fe2000001ff00 */
[C---:B------:R-:W-:Y:S01]  /*3ee0*/  LOP3.LUT R4, R0.reuse, 0x30, RZ, 0x3c, !PT ;  /* 0x0000003000047812 */ /* 0x040fe200078e3cff */
[----:B------:R-:W-:Y:S01]  /*3ef0*/  CS2R R46, SRZ ;  /* 0x00000000002e7805 */ /* 0x000fe2000001ff00 */
[----:B------:R-:W-:Y:S01]  /*3f00*/  LOP3.LUT R4, R0, 0x60, RZ, 0x3c, !PT ;  /* 0x0000006000047812 */ /* 0x000fe200078e3cff */
[----:B------:R-:W-:Y:S01]  /*3f10*/  IMAD R4, R81, 0x3, RZ ;  /* 0x0000000351047824 */ /* 0x000fe200078e02ff */
[----:B------:R-:W-:Y:S01]  /*3f20*/  LOP3.LUT R90, R161, 0x40, RZ, 0x3c, !PT ;  /* 0x00000040a15a7812 */ /* 0x000fe200078e3cff */
[----:B---3--:R-:W-:Y:S01]  /*3f30*/  IMAD.WIDE R86, R8, 0x2, R166 ;  /* 0x0000000208567825 */ /* 0x008fe200078e02a6 */
[----:B------:R-:W-:Y:S01]  /*3f40*/  SGXT R2, R2, 0x1 ;  /* 0x000000010202781a */ /* 0x000fe20000000200 */
[----:B------:R-:W-:Y:S01]  /*3f50*/  CS2R R48, SRZ ;  /* 0x0000000000307805 */ /* 0x000fe2000001ff00 */
[----:B------:R-:W-:Y:S01]  /*3f60*/  LEA.HI.X.SX32 R227, R3, R21, 0x1, P2 ;  /* 0x0000001503e37211 */ /* 0x000fe200010f0eff */
[--C-:B------:R-:W-:Y:S01]  /*3f70*/  IMAD.WIDE R90, R8, 0x2, R164.reuse ;  /* 0x00000002085a7825 */ /* 0x100fe200078e02a4 */
[----:B------:R-:W-:Y:S01]  /*3f80*/  LOP3.LUT R179, R2, 0x90, RZ, 0xc0, !PT ;  /* 0x0000009002b37812 */ /* 0x000fe200078ec0ff */
[----:B------:R-:W-:Y:S01]  /*3f90*/  CS2R R20, SRZ ;  /* 0x0000000000147805 */ /* 0x000fe2000001ff00 */
[----:B------:R-:W-:Y:S01]  /*3fa0*/  LOP3.LUT R3, R0, 0x10, RZ, 0x3c, !PT ;  /* 0x0000001000037812 */ /* 0x000fe200078e3cff */
[----:B-1----:R-:W-:Y:S01]  /*3fb0*/  IMAD.WIDE R88, R4, 0x2, R164 ;  /* 0x0000000204587825 */ /* 0x002fe200078e02a4 */
[----:B------:R0:W-:Y:S01]  /*3fc0*/  STL.64 [R1+0x160], R90 ;  /* 0x0001605a01007387 */ /* 0x0001e20000100a00 */
[C---:B------:R-:W-:Y:S01]  /*3fd0*/  LOP3.LUT R3, R0.reuse, 0x40, RZ, 0x3c, !PT ;  /* 0x0000004000037812 */ /* 0x040fe200078e3cff */
[----:B------:R-:W-:Y:S01]  /*3fe0*/  CS2R R50, SRZ ;  /* 0x0000000000327805 */ /* 0x000fe2000001ff00 */
[C---:B------:R-:W-:Y:S01]  /*3ff0*/  IMAD.SHL.U32 R2, R81.reuse, 0x4, RZ ;  /* 0x0000000451027824 */ /* 0x040fe200078e00ff */
[----:B------:R1:W-:Y:S01]  /*4000*/  STL.64 [R1+0x158], R86 ;  /* 0x0001585601007387 */ /* 0x0003e20000100a00 */
[C---:B------:R-:W-:Y:S01]  /*4010*/  LOP3.LUT R3, R0.reuse, 0x70, RZ, 0x3c, !PT ;  /* 0x0000007000037812 */ /* 0x040fe200078e3cff */
[C---:B------:R-:W-:Y:S01]  /*4020*/  IMAD R3, R81.reuse, 0x5, RZ ;  /* 0x0000000551037824 */ /* 0x040fe200078e02ff */
[C---:B------:R-:W-:Y:S01]  /*4030*/  LOP3.LUT R5, R0.reuse, 0x20, RZ, 0x3c, !PT ;  /* 0x0000002000057812 */ /* 0x040fe200078e3cff */
[----:B------:R2:W-:Y:S01]  /*4040*/  STL.64 [R1+0x150], R88 ;  /* 0x0001505801007387 */ /* 0x0005e20000100a00 */
[----:B------:R-:W-:Y:S01]  /*4050*/  LOP3.LUT R5, R0, 0x50, RZ, 0x3c, !PT ;  /* 0x0000005000057812 */ /* 0x000fe200078e3cff */
[C---:B------:R-:W-:Y:S01]  /*4060*/  IMAD R5, R81.reuse, 0x6, RZ ;  /* 0x0000000651057824 */ /* 0x040fe200078e02ff */
[----:B------:R-:W-:Y:S01]  /*4070*/  SHF.L.U32 R7, R81, 0x3, RZ ;  /* 0x0000000351077819 */ /* 0x000fe200000006ff */
[----:B0-----:R-:W-:Y:S01]  /*4080*/  IMAD.WIDE R90, R4, 0x2, R166 ;  /* 0x00000002045a7825 */ /* 0x001fe200078e02a6 */
[----:B------:R-:W-:Y:S01]  /*4090*/  SHF.R.U32.HI R180, RZ, 0x3, R168 ;  /* 0x00000003ffb47819 */ /* 0x000fe200000116a8 */
[----:B------:R-:W-:Y:S01]  /*40a0*/  CS2R R52, SRZ ;  /* 0x0000000000347805 */ /* 0x000fe2000001ff00 */
[----:B------:R-:W-:Y:S01]  /*40b0*/  LOP3.LUT R179, R179, 0x17e, R252, 0x78, !PT ;  /* 0x0000017eb3b37812 */ /* 0x000fe200078e78fc */
[----:B-1----:R-:W-:Y:S01]  /*40c0*/  IMAD.WIDE R86, R2, 0x2, R164 ;  /* 0x0000000202567825 */ /* 0x002fe200078e02a4 */
[----:B------:R0:W-:Y:S01]  /*40d0*/  STL.64 [R1+0x148], R90 ;  /* 0x0001485a01007387 */ /* 0x0001e20000100a00 */
[----:B------:R-:W-:Y:S01]  /*40e0*/  LOP3.LUT R180, R180, 0x4, RZ, 0xc0, !PT ;  /* 0x00000004b4b47812 */ /* 0x000fe200078ec0ff */
[----:B------:R-:W-:Y:S01]  /*40f0*/  CS2R R54, SRZ ;  /* 0x0000000000367805 */ /* 0x000fe2000001ff00 */
[----:B--2---:R-:W-:Y:S01]  /*4100*/  IMAD.WIDE R88, R2, 0x2, R166 ;  /* 0x0000000202587825 */ /* 0x004fe200078e02a6 */
[----:B------:R1:W-:Y:S01]  /*4110*/  STL.64 [R1+0x140], R86 ;  /* 0x0001405601007387 */ /* 0x0003e20000100a00 */
[----:B------:R-:W-:Y:S01]  /*4120*/  LOP3.LUT R252, R252, 0x38, RZ, 0xc0, !PT ;  /* 0x00000038fcfc7812 */ /* 0x000fe200078ec0ff */
[----:B------:R-:W-:Y:S01]  /*4130*/  CS2R R56, SRZ ;  /* 0x0000000000387805 */ /* 0x000fe2000001ff00 */
[----:B------:R-:W-:Y:S01]  /*4140*/  LOP3.LUT P1, RZ, R168, 0x1, RZ, 0xc0, !PT ;  /* 0x00000001a8ff7812 */ /* 0x000fe2000782c0ff */
[----:B------:R2:W-:Y:S01]  /*4150*/  STL.64 [R1+0x138], R88 ;  /* 0x0001385801007387 */ /* 0x0005e20000100a00 */
[----:B------:R-:W-:Y:S01]  /*4160*/  ISETP.GE.U32.AND P2, PT, R169, 0x80, PT ;  /* 0x00000080a900780c */ /* 0x000fe20003f46070 */
[----:B------:R-:W-:Y:S01]  /*4170*/  CS2R R58, SRZ ;  /* 0x00000000003a7805 */ /* 0x000fe2000001ff00 */
[----:B------:R-:W-:Y:S01]  /*4180*/  MOV R186, 0xff800000 ;  /* 0xff80000000ba7802 */ /* 0x000fe20000000f00 */
[C---:B0-----:R-:W-:Y:S01]  /*4190*/  IMAD.WIDE R90, R3.reuse, 0x2, R164 ;  /* 0x00000002035a7825 */ /* 0x041fe200078e02a4 */
[----:B------:R-:W-:Y:S01]  /*41a0*/  MOV R177, RZ ;  /* 0x000000ff00b17202 */ /* 0x000fe20000000f00 */
[----:B------:R-:W-:Y:S01]  /*41b0*/  CS2R R60, SRZ ;  /* 0x00000000003c7805 */ /* 0x000fe2000001ff00 */
[----:B------:R-:W-:Y:S01]  /*41c0*/  MOV R196, 0xff800000 ;  /* 0xff80000000c47802 */ /* 0x000fe20000000f00 */
[----:B-1----:R-:W-:Y:S01]  /*41d0*/  IMAD.WIDE R86, R3, 0x2, R166 ;  /* 0x0000000203567825 */ /* 0x002fe200078e02a6 */
[----:B------:R-:W-:Y:S01]  /*41e0*/  STL.64 [R1+0x130], R90 ;  /* 0x0001305a01007387 */ /* 0x000fe20000100a00 */
[----:B------:R-:W-:Y:S01]  /*41f0*/  MOV R11, 0xff800000 ;  /* 0xff800000000b7802 */ /* 0x000fe20000000f00 */
[----:B------:R-:W-:Y:S01]  /*4200*/  CS2R R62, SRZ ;  /* 0x00000000003e7805 */ /* 0x000fe2000001ff00 */
[C---:B--2---:R-:W-:Y:S01]  /*4210*/  IMAD.WIDE R88, R5.reuse, 0x2, R164 ;  /* 0x0000000205587825 */ /* 0x044fe200078e02a4 */
[----:B------:R0:W-:Y:S01]  /*4220*/  STL.64 [R1+0x128], R86 ;  /* 0x0001285601007387 */ /* 0x0001e20000100a00 */
[----:B------:R-:W-:Y:S01]  /*4230*/  MOV R182, 0xff800000 ;  /* 0xff80000000b67802 */ /* 0x000fe20000000f00 */
[----:B------:R-:W-:Y:S01]  /*4240*/  CS2R R64, SRZ ;  /* 0x0000000000407805 */ /* 0x000fe2000001ff00 */
[--C-:B------:R-:W-:Y:S01]  /*4250*/  IMAD.WIDE R2, R5, 0x2, R166.reuse ;  /* 0x0000000205027825 */ /* 0x100fe200078e02a6 */
[----:B------:R-:W-:Y:S01]  /*4260*/  STL.64 [R1+0x120], R88 ;  /* 0x0001205801007387 */ /* 0x000fe20000100a00 */
[----:B------:R-:W-:Y:S01]  /*4270*/  MOV R178, RZ ;  /* 0x000000ff00b27202 */ /* 0x000fe20000000f00 */
[----:B------:R-:W-:Y:S01]  /*4280*/  CS2R R66, SRZ ;  /* 0x0000000000427805 */ /* 0x000fe2000001ff00 */
[----:B------:R-:W-:Y:S01]  /*4290*/  IMAD.WIDE R4, R6, 0x2, R166 ;  /* 0x0000000206047825 */ /* 0x000fe200078e02a6 */
[----:B------:R1:W-:Y:S01]  /*42a0*/  STL.64 [R1+0x118], R2 ;  /* 0x0001180201007387 */ /* 0x0003e20000100a00 */
[----:B------:R-:W-:-:S02]  /*42b0*/  MOV R216, 0x3f800000 ;  /* 0x3f80000000d87802 */ /* 0x000fc40000000f00 */
[----:B------:R-:W-:Y:S01]  /*42c0*/  MOV R214, 0x3f800000 ;  /* 0x3f80000000d67802 */ /* 0x000fe20000000f00 */
[----:B0-----:R-:W-:Y:S01]  /*42d0*/  IMAD.WIDE R86, R6, 0x2, R164 ;  /* 0x0000000206567825 */ /* 0x001fe200078e02a4 */
[----:B------:R-:W-:Y:S02]  /*42e0*/  MOV R212, 0x3f800000 ;  /* 0x3f80000000d47802 */ /* 0x000fe40000000f00 */
[C---:B------:R-:W-:Y:S01]  /*42f0*/  ISETP.LT.U32.AND P0, PT, R169.reuse, 0x40, !P0 ;  /* 0x00000040a900780c */ /* 0x040fe20004701070 */
[----:B------:R-:W-:Y:S01]  /*4300*/  IMAD.IADD R180, R252, 0x1, R180 ;  /* 0x00000001fcb47824 */ /* 0x000fe200078e02b4 */
[----:B------:R-:W-:Y:S01]  /*4310*/  STL.64 [R1+0x110], R86 ;  /* 0x0001105601007387 */ /* 0x000fe20000100a00 */
[----:B------:R-:W-:Y:S01]  /*4320*/  ISETP.LT.U32.AND P1, PT, R169, 0x80, !P1 ;  /* 0x00000080a900780c */ /* 0x000fe20004f21070 */
[----:B-1----:R-:W-:Y:S02]  /*4330*/  IMAD.WIDE R2, R7, 0x2, R164 ;  /* 0x0000000207027825 */ /* 0x002fe400078e02a4 */
[----:B------:R0:W-:Y:S01]  /*4340*/  STL.64 [R1+0x108], R4 ;  /* 0x0001080401007387 */ /* 0x0001e20000100a00 */
[----:B------:R-:W-:Y:S01]  /*4350*/  LOP3.LUT R181, R181, 0x10, R168, 0x78, !PT ;  /* 0x00000010b5b57812 */ /* 0x000fe200078e78a8 */
[----:B------:R-:W-:-:S02]  /*4360*/  IMAD.WIDE R6, R7, 0x2, R166 ;  /* 0x0000000207067825 */ /* 0x000fc400078e02a6 */
[----:B------:R1:W-:Y:S04]  /*4370*/  STL.64 [R1+0x100], R2 ;  /* 0x0001000201007387 */ /* 0x0003e80000100a00 */
[----:B------:R2:W-:Y:S01]  /*4380*/  STL.64 [R1+0xf8], R6 ;  /* 0x0000f80601007387 */ /* 0x0005e20000100a00 */
[----:B0-----:R-:W-:-:S04]  /*4390*/  IMAD.WIDE R4, R9, 0x2, R164 ;  /* 0x0000000209047825 */ /* 0x001fc800078e02a4 */
[----:B-1----:R-:W-:Y:S01]  /*43a0*/  IMAD.WIDE R2, R9, 0x2, R166 ;  /* 0x0000000209027825 */ /* 0x002fe200078e02a6 */
[----:B------:R0:W-:Y:S03]  /*43b0*/  STL.64 [R1+0xf0], R4 ;  /* 0x0000f00401007387 */ /* 0x0001e60000100a00 */
[C---:B--2---:R-:W-:Y:S01]  /*43c0*/  IMAD.WIDE R6, R10.reuse, 0x2, R164 ;  /* 0x000000020a067825 */ /* 0x044fe200078e02a4 */
[----:B------:R1:W-:Y:S04]  /*43d0*/  STL.64 [R1+0xe8], R2 ;  /* 0x0000e80201007387 */ /* 0x0003e80000100a00 */
[----:B------:R2:W-:Y:S01]  /*43e0*/  STL.64 [R1+0xe0], R6 ;  /* 0x0000e00601007387 */ /* 0x0005e20000100a00 */
[----:B0-----:R-:W-:-:S04]  /*43f0*/  IMAD.WIDE R4, R10, 0x2, R166 ;  /* 0x000000020a047825 */ /* 0x001fc800078e02a6 */
[C---:B-1----:R-:W-:Y:S01]  /*4400*/  IMAD.WIDE R2, R80.reuse, 0x2, R164 ;  /* 0x0000000250027825 */ /* 0x042fe200078e02a4 */
[----:B------:R0:W-:Y:S03]  /*4410*/  STL.64 [R1+0xd8], R4 ;  /* 0x0000d80401007387 */ /* 0x0001e60000100a00 */
[----:B--2---:R-:W-:Y:S01]  /*4420*/  IMAD.WIDE R6, R80, 0x2, R166 ;  /* 0x0000000250067825 */ /* 0x004fe200078e02a6 */
        /* <DEDUP_REMOVED lines=15> */
[----:B-1----:R-:W-:-:S05]  /*4520*/  IMAD.WIDE R2, R85, 0x2, R166 ;  /* 0x0000000255027825 */ /* 0x002fca00078e02a6 */
[----:B------:R2:W-:Y:S04]  /*4530*/  STL.64 [R1+0x88], R2 ;  /* 0x0000880201007387 */ /* 0x0005e80000100a00 */
[----:B------:R2:W-:Y:S02]  /*4540*/  STL.64 [R1+0x90], R4 ;  /* 0x0000900401007387 */ /* 0x0005e40000100a00 */
.L_x_1:
[----:B------:R-:W3:Y:S04]  /*4550*/  LDL.64 R80, [R1+0x140] ;  /* 0x0001400001507983 */ /* 0x000ee80000100a00 */
[----:B------:R-:W4:Y:S04]  /*4560*/  LDL.64 R96, [R1+0x138] ;  /* 0x0001380001607983 */ /* 0x000f280000100a00 */
[----:B--2---:R-:W2:Y:S04]  /*4570*/  LDL.64 R6, [R1+0x168] ;  /* 0x0001680001067983 */ /* 0x004ea80000100a00 */
[----:B------:R-:W5:Y:S04]  /*4580*/  LDL.64 R98, [R1+0x158] ;  /* 0x0001580001627983 */ /* 0x000f680000100a00 */
[----:B------:R-:W2:Y:S04]  /*4590*/  LDL.64 R84, [R1+0x150] ;  /* 0x0001500001547983 */ /* 0x000ea80000100a00 */
[----:B------:R-:W5:Y:S04]  /*45a0*/  LDL.64 R82, [R1+0x148] ;  /* 0x0001480001527983 */ /* 0x000f680000100a00 */
[----:B------:R-:W5:Y:S04]  /*45b0*/  LDL.64 R8, [R1+0x170] ;  /* 0x0001700001087983 */ /* 0x000f680000100a00 */
[----:B------:R-:W5:Y:S04]  /*45c0*/  LDL.64 R86, [R1+0x160] ;  /* 0x0001600001567983 */ /* 0x000f680000100a00 */
[----:B------:R-:W5:Y:S04]  /*45d0*/  LDL.64 R92, [R1+0x128] ;  /* 0x00012800015c7983 */ /* 0x000f680000100a00 */
[----:B------:R-:W5:Y:S04]  /*45e0*/  LDL.64 R94, [R1+0x130] ;  /* 0x00013000015e7983 */ /* 0x000f680000100a00 */
[----:B------:R-:W5:Y:S04]  /*45f0*/  LDL.64 R90, [R1+0x120] ;  /* 0x00012000015a7983 */ /* 0x000f680000100a00 */
[----:B------:R-:W5:Y:S04]  /*4600*/  LDL.64 R172, [R1+0x110] ;  /* 0x0001100001ac7983 */ /* 0x000f680000100a00 */
[----:B------:R-:W5:Y:S04]  /*4610*/  LDL.64 R168, [R1+0xf8] ;  /* 0x0000f80001a87983 */ /* 0x000f680000100a00 */
[----:B------:R-:W5:Y:S01]  /*4620*/  LDL.64 R170, [R1+0x100] ;  /* 0x0001000001aa7983 */ /* 0x000f620000100a00 */
[----:B------:R-:W-:-:S03]  /*4630*/  IMAD.WIDE R4, R160, 0x2, R166 ;  /* 0x00000002a0047825 */ /* 0x000fc600078e02a6 */
[----:B------:R-:W5:Y:S04]  /*4640*/  LDL.64 R88, [R1+0x118] ;  /* 0x0001180001587983 */ /* 0x000f680000100a00 */
[----:B------:R0:W5:Y:S04]  /*4650*/  LDG.E.U16 R4, [R4.64] ;  /* 0x0000000404047981 */ /* 0x000168000c1e1500 */
[----:B------:R-:W5:Y:S04]  /*4660*/  LDL.64 R174, [R1+0xe0] ;  /* 0x0000e00001ae7983 */ /* 0x000f680000100a00 */
[----:B------:R-:W5:Y:S01]  /*4670*/  LDL.64 R188, [R1+0xd8] ;  /* 0x0000d80001bc7983 */ /* 0x000f620000100a00 */
[----:B------:R-:W-:-:S03]  /*4680*/  IMAD.WIDE R2, R160, 0x2, R164 ;  /* 0x00000002a0027825 */ /* 0x000fc600078e02a4 */
[----:B------:R-:W5:Y:S04]  /*4690*/  LDL.64 R206, [R1+0xb8] ;  /* 0x0000b80001ce7983 */ /* 0x000f680000100a00 */
[----:B------:R1:W5:Y:S04]  /*46a0*/  LDG.E.U16 R2, [R2.64] ;  /* 0x0000000402027981 */ /* 0x000368000c1e1500 */
[----:B------:R-:W5:Y:S04]  /*46b0*/  LDL.64 R204, [R1+0xb0] ;  /* 0x0000b00001cc7983 */ /* 0x000f680000100a00 */
[----:B------:R-:W5:Y:S04]  /*46c0*/  LDL.64 R202, [R1+0xa8] ;  /* 0x0000a80001ca7983 */ /* 0x000f680000100a00 */
[----:B------:R-:W5:Y:S04]  /*46d0*/  LDL.64 R198, [R1+0xa0] ;  /* 0x0000a00001c67983 */ /* 0x000f680000100a00 */
[----:B------:R-:W5:Y:S04]  /*46e0*/  LDL.64 R192, [R1+0x108] ;  /* 0x0001080001c07983 */ /* 0x000f680000100a00 */
[----:B------:R-:W5:Y:S01]  /*46f0*/  LDL.64 R190, [R1+0x90] ;  /* 0x0000900001be7983 */ /* 0x000f620000100a00 */
[----:B---3--:R-:W-:-:S05]  /*4700*/  IMAD.WIDE R80, R160, 0x2, R80 ;  /* 0x00000002a0507825 */ /* 0x008fca00078e0250 */
[----:B0-----:R4:W3:Y:S02]  /*4710*/  LDG.E.U16 R5, [R80.64] ;  /* 0x0000000450057981 */ /* 0x0018e4000c1e1500 */
[C---:B----4-:R-:W-:Y:S02]  /*4720*/  IMAD.WIDE R80, R160.reuse, 0x2, R96 ;  /* 0x00000002a0507825 */ /* 0x050fe400078e0260 */
[----:B------:R-:W4:Y:S02]  /*4730*/  LDL.64 R96, [R1+0xe8] ;  /* 0x0000e80001607983 */ /* 0x000f240000100a00 */
[----:B--2---:R-:W-:-:S05]  /*4740*/  IMAD.WIDE R6, R160, 0x2, R6 ;  /* 0x00000002a0067825 */ /* 0x004fca00078e0206 */
[----:B------:R0:W2:Y:S01]  /*4750*/  LDG.E.U16 R10, [R6.64] ;  /* 0x00000004060a7981 */ /* 0x0000a2000c1e1500 */
[----:B------:R-:W-:-:S04]  /*4760*/  IMAD.WIDE R84, R160, 0x2, R84 ;  /* 0x00000002a0547825 */ /* 0x000fc800078e0254 */
[C---:B-----5:R-:W-:Y:S01]  /*4770*/  IMAD.WIDE R82, R160.reuse, 0x2, R82 ;  /* 0x00000002a0527825 */ /* 0x060fe200078e0252 */
[----:B-1----:R1:W5:Y:S03]  /*4780*/  LDG.E.U16 R3, [R84.64] ;  /* 0x0000000454037981 */ /* 0x002366000c1e1500 */
[C---:B0-----:R-:W-:Y:S02]  /*4790*/  IMAD.WIDE R6, R160.reuse, 0x2, R98 ;  /* 0x00000002a0067825 */ /* 0x041fe400078e0262 */
[----:B------:R-:W2:Y:S02]  /*47a0*/  LDL.64 R98, [R1+0xf0] ;  /* 0x0000f00001627983 */ /* 0x000ea40000100a00 */
[C---:B------:R-:W-:Y:S02]  /*47b0*/  IMAD.WIDE R8, R160.reuse, 0x2, R8 ;  /* 0x00000002a0087825 */ /* 0x040fe400078e0208 */
[----:B------:R0:W3:Y:S02]  /*47c0*/  LDG.E.U16 R6, [R6.64] ;  /* 0x0000000406067981 */ /* 0x0000e4000c1e1500 */
[----:B------:R-:W-:-:S02]  /*47d0*/  IMAD.WIDE R86, R160, 0x2, R86 ;  /* 0x00000002a0567825 */ /* 0x000fc400078e0256 */
[----:B------:R0:W3:Y:S02]  /*47e0*/  LDG.E.U16 R9, [R8.64] ;  /* 0x0000000408097981 */ /* 0x0000e4000c1e1500 */
[C---:B-1----:R-:W-:Y:S02]  /*47f0*/  IMAD.WIDE R84, R160.reuse, 0x2, R92 ;  /* 0x00000002a0547825 */ /* 0x042fe400078e025c */
[----:B0-----:R0:W3:Y:S04]  /*4800*/  LDG.E.U16 R7, [R82.64] ;  /* 0x0000000452077981 */ /* 0x0010e8000c1e1500 */
[----:B------:R1:W3:Y:S04]  /*4810*/  LDG.E.U16 R8, [R86.64] ;  /* 0x0000000456087981 */ /* 0x0002e8000c1e1500 */
[----:B------:R1:W3:Y:S01]  /*4820*/  LDG.E.U16 R92, [R84.64] ;  /* 0x00000004545c7981 */ /* 0x0002e2000c1e1500 */
[----:B0-----:R-:W-:-:S04]  /*4830*/  IMAD.WIDE R82, R160, 0x2, R94 ;  /* 0x00000002a0527825 */ /* 0x001fc800078e025e */
[C---:B-1----:R-:W-:Y:S02]  /*4840*/  IMAD.WIDE R86, R160.reuse, 0x2, R90 ;  /* 0x00000002a0567825 */ /* 0x042fe400078e025a */
[----:B------:R0:W3:Y:S02]  /*4850*/  LDG.E.U16 R90, [R80.64] ;  /* 0x00000004505a7981 */ /* 0x0000e4000c1e1500 */
[C---:B------:R-:W-:Y:S02]  /*4860*/  IMAD.WIDE R84, R160.reuse, 0x2, R168 ;  /* 0x00000002a0547825 */ /* 0x040fe400078e02a8 */
[----:B------:R1:W3:Y:S04]  /*4870*/  LDG.E.U16 R91, [R82.64] ;  /* 0x00000004525b7981 */ /* 0x0002e8000c1e1500 */
[----:B------:R-:W3:Y:S01]  /*4880*/  LDL.64 R168, [R1+0xc0] ;  /* 0x0000c00001a87983 */ /* 0x000ee20000100a00 */
[----:B0-----:R-:W-:-:S03]  /*4890*/  IMAD.WIDE R80, R160, 0x2, R172 ;  /* 0x00000002a0507825 */ /* 0x001fc600078e02ac */
[----:B------:R-:W5:Y:S01]  /*48a0*/  LDL.64 R172, [R1+0xd0] ;  /* 0x0000d00001ac7983 */ /* 0x000f620000100a00 */
[----:B-1----:R-:W-:-:S03]  /*48b0*/  IMAD.WIDE R82, R160, 0x2, R170 ;  /* 0x00000002a0527825 */ /* 0x002fc600078e02aa */
[----:B------:R-:W5:Y:S01]  /*48c0*/  LDL.64 R170, [R1+0xc8] ;  /* 0x0000c80001aa7983 */ /* 0x000f620000100a00 */
[----:B------:R-:W-:-:S03]  /*48d0*/  IMAD.WIDE R88, R160, 0x2, R88 ;  /* 0x00000002a0587825 */ /* 0x000fc600078e0258 */
[----:B------:R0:W5:Y:S04]  /*48e0*/  LDG.E.U16 R95, [R80.64] ;  /* 0x00000004505f7981 */ /* 0x000168000c1e1500 */
[----:B------:R4:W5:Y:S04]  /*48f0*/  LDG.E.U16 R94, [R88.64] ;  /* 0x00000004585e7981 */ /* 0x000968000c1e1500 */
[----:B------:R2:W5:Y:S01]  /*4900*/  LDG.E.U16 R93, [R86.64] ;  /* 0x00000004565d7981 */ /* 0x000562000c1e1500 */
[----:B0-----:R-:W-:-:S03]  /*4910*/  IMAD.WIDE R80, R160, 0x2, R174 ;  /* 0x00000002a0507825 */ /* 0x001fc600078e02ae */
[----:B------:R-:W5:Y:S01]  /*4920*/  LDL.64 R174, [R1+0x98] ;  /* 0x0000980001ae7983 */ /* 0x000f620000100a00 */
[----:B----4-:R-:W-:-:S03]  /*4930*/  IMAD.WIDE R88, R160, 0x2, R96 ;  /* 0x00000002a0587825 */ /* 0x010fc600078e0260 */
[----:B------:R0:W4:Y:S04]  /*4940*/  LDG.E.U16 R96, [R82.64] ;  /* 0x0000000452607981 */ /* 0x000128000c1e1500 */
[----:B------:R5:W4:Y:S01]  /*4950*/  LDG.E.U16 R97, [R84.64] ;  /* 0x0000000454617981 */ /* 0x000b22000c1e1500 */
[----:B0-----:R-:W-:-:S03]  /*4960*/  IMAD.WIDE R82, R160, 0x2, R188 ;  /* 0x00000002a0527825 */ /* 0x001fc600078e02bc */
[----:B------:R-:W4:Y:S01]  /*4970*/  LDL.64 R188, [R1+0x88] ;  /* 0x0000880001bc7983 */ /* 0x000f220000100a00 */
[----:B--2---:R-:W-:-:S03]  /*4980*/  IMAD.WIDE R86, R160, 0x2, R98 ;  /* 0x00000002a0567825 */ /* 0x004fc600078e0262 */
[----:B------:R3:W2:Y:S04]  /*4990*/  LDG.E.U16 R99, [R88.64] ;  /* 0x0000000458637981 */ /* 0x0006a8000c1e1500 */
[----:B------:R0:W2:Y:S01]  /*49a0*/  LDG.E.U16 R98, [R86.64] ;  /* 0x0000000456627981 */ /* 0x0000a2000c1e1500 */
[----:B---3--:R-:W-:-:S03]  /*49b0*/  IMAD.WIDE R88, R160, 0x2, R168 ;  /* 0x00000002a0587825 */ /* 0x008fc600078e02a8 */
[----:B------:R1:W3:Y:S01]  /*49c0*/  LDG.E.U16 R168, [R80.64] ;  /* 0x0000000450a87981 */ /* 0x0002e2000c1e1500 */
[----:B-----5:R-:W-:-:S03]  /*49d0*/  IMAD.WIDE R84, R160, 0x2, R172 ;  /* 0x00000002a0547825 */ /* 0x020fc600078e02ac */
[----:B------:R5:W2:Y:S01]  /*49e0*/  LDG.E.U16 R169, [R82.64] ;  /* 0x0000000452a97981 */ /* 0x000aa2000c1e1500 */
[----:B0-----:R-:W-:-:S03]  /*49f0*/  IMAD.WIDE R86, R160, 0x2, R170 ;  /* 0x00000002a0567825 */ /* 0x001fc600078e02aa */
[----:B------:R0:W2:Y:S01]  /*4a00*/  LDG.E.U16 R170, [R84.64] ;  /* 0x0000000454aa7981 */ /* 0x0000a2000c1e1500 */
[----:B-1----:R-:W-:-:S03]  /*4a10*/  IMAD.WIDE R80, R160, 0x2, R206 ;  /* 0x00000002a0507825 */ /* 0x002fc600078e02ce */
[----:B------:R1:W2:Y:S01]  /*4a20*/  LDG.E.U16 R171, [R86.64] ;  /* 0x0000000456ab7981 */ /* 0x0002a2000c1e1500 */
[----:B-----5:R-:W-:-:S03]  /*4a30*/  IMAD.WIDE R82, R160, 0x2, R204 ;  /* 0x00000002a0527825 */ /* 0x020fc600078e02cc */
[----:B------:R5:W3:Y:S01]  /*4a40*/  LDG.E.U16 R172, [R88.64] ;  /* 0x0000000458ac7981 */ /* 0x000ae2000c1e1500 */
[----:B0-----:R-:W-:-:S03]  /*4a50*/  IMAD.WIDE R84, R160, 0x2, R202 ;  /* 0x00000002a0547825 */ /* 0x001fc600078e02ca */
[----:B------:R0:W3:Y:S01]  /*4a60*/  LDG.E.U16 R173, [R80.64] ;  /* 0x0000000450ad7981 */ /* 0x0000e2000c1e1500 */
[----:B-1----:R-:W-:-:S04]  /*4a70*/  IMAD.WIDE R86, R160, 0x2, R198 ;  /* 0x00000002a0567825 */ /* 0x002fc800078e02c6 */
[C---:B-----5:R-:W-:Y:S02]  /*4a80*/  IMAD.WIDE R88, R160.reuse, 0x2, R174 ;  /* 0x00000002a0587825 */ /* 0x060fe400078e02ae */
[----:B------:R1:W5:Y:S02]  /*4a90*/  LDG.E.U16 R174, [R82.64] ;  /* 0x0000000452ae7981 */ /* 0x000364000c1e1500 */
[C---:B0-----:R-:W-:Y:S02]  /*4aa0*/  IMAD.WIDE R80, R160.reuse, 0x2, R192 ;  /* 0x00000002a0507825 */ /* 0x041fe400078e02c0 */
[----:B------:R4:W5:Y:S04]  /*4ab0*/  LDG.E.U16 R175, [R84.64] ;  /* 0x0000000454af7981 */ /* 0x000968000c1e1500 */
[----:B------:R0:W5:Y:S01]  /*4ac0*/  LDG.E.U16 R86, [R86.64] ;  /* 0x0000000456567981 */ /* 0x000162000c1e1500 */
[----:B-1----:R-:W-:-:S03]  /*4ad0*/  IMAD.WIDE R82, R160, 0x2, R190 ;  /* 0x00000002a0527825 */ /* 0x002fc600078e02be */
[----:B------:R1:W5:Y:S04]  /*4ae0*/  LDG.E.U16 R88, [R88.64] ;  /* 0x0000000458587981 */ /* 0x000368000c1e1500 */
[----:B------:R-:W5:Y:S04]  /*4af0*/  LDG.E.U16 R80, [R80.64] ;  /* 0x0000000450507981 */ /* 0x000f68000c1e1500 */
[----:B------:R-:W5:Y:S01]  /*4b00*/  LDG.E.U16 R82, [R82.64] ;  /* 0x0000000452527981 */ /* 0x000f62000c1e1500 */
[C---:B------:R-:W-:Y:S02]  /*4b10*/  LOP3.LUT R183, R0.reuse, 0x10, RZ, 0x3c, !PT ;  /* 0x0000001000b77812 */ /* 0x040fe400078e3cff */
[----:B------:R-:W-:Y:S01]  /*4b20*/  LOP3.LUT R184, R0, 0x20, RZ, 0x3c, !PT ;  /* 0x0000002000b87812 */ /* 0x000fe200078e3cff */
[----:B------:R-:W5:Y:S01]  /*4b30*/  LDL.64 R192, [R1+0x50] ;  /* 0x0000500001c07983 */ /* 0x000f620000100a00 */
[----:B----4-:R-:W-:-:S06]  /*4b40*/  IMAD.WIDE R84, R160, 0x2, R188 ;  /* 0x00000002a0547825 */ /* 0x010fcc00078e02bc */
[----:B------:R-:W4:Y:S04]  /*4b50*/  LDG.E.U16 R84, [R84.64] ;  /* 0x0000000454547981 */ /* 0x000f28000c1e1500 */
[----:B------:R-:W-:Y:S01]  /*4b60*/  BAR.SYNC.DEFER_BLOCKING 0x0 ;  /* 0x0000000000007b1d */ /* 0x000fe20000010000 */
[----:B-1----:R-:W-:-:S05]  /*4b70*/  LOP3.LUT R89, R0, 0x60, RZ, 0x3c, !PT ;  /* 0x0000006000597812 */ /* 0x002fca00078e3cff */
[----:B------:R-:W-:Y:S04]  /*4b80*/  STS.U16 [R0+0x10000], R2 ;  /* 0x0100000200007388 */ /* 0x000fe80000000400 */
[----:B------:R-:W-:Y:S04]  /*4b90*/  STS.U16 [R0+0x10200], R4 ;  /* 0x0102000400007388 */ /* 0x000fe80000000400 */
[----:B------:R-:W-:Y:S04]  /*4ba0*/  STS.U16 [R0+0x12000], R96 ;  /* 0x0120006000007388 */ /* 0x000fe80000000400 */
[----:B------:R-:W-:Y:S04]  /*4bb0*/  STS.U16 [R0+0x12200], R97 ;  /* 0x0122006100007388 */ /* 0x000fe80000000400 */
[----:B------:R-:W-:Y:S04]  /*4bc0*/  STS.U16 [R183+0x10400], R9 ;  /* 0x01040009b7007388 */ /* 0x000fe80000000400 */
[----:B------:R-:W-:Y:S04]  /*4bd0*/  STS.U16 [R183+0x10600], R10 ;  /* 0x0106000ab7007388 */ /* 0x000fe80000000400 */
[----:B--2---:R-:W-:Y:S04]  /*4be0*/  STS.U16 [R183+0x12400], R98 ;  /* 0x01240062b7007388 */ /* 0x004fe80000000400 */
[----:B------:R1:W-:Y:S04]  /*4bf0*/  STS.U16 [R183+0x12600], R99 ;  /* 0x01260063b7007388 */ /* 0x0003e80000000400 */
[----:B------:R-:W-:Y:S04]  /*4c00*/  STS.U16 [R184+0x10800], R8 ;  /* 0x01080008b8007388 */ /* 0x000fe80000000400 */
[----:B------:R-:W-:Y:S01]  /*4c10*/  STS.U16 [R184+0x10a00], R6 ;  /* 0x010a0006b8007388 */ /* 0x000fe20000000400 */
[----:B-1----:R-:W-:-:S03]  /*4c20*/  LOP3.LUT R183, R0, 0x30, RZ, 0x3c, !PT ;  /* 0x0000003000b77812 */ /* 0x002fc600078e3cff */
[----:B---3--:R-:W-:Y:S04]  /*4c30*/  STS.U16 [R184+0x12800], R168 ;  /* 0x012800a8b8007388 */ /* 0x008fe80000000400 */
[----:B------:R1:W-:Y:S04]  /*4c40*/  STS.U16 [R184+0x12a00], R169 ;  /* 0x012a00a9b8007388 */ /* 0x0003e80000000400 */
[----:B------:R-:W-:Y:S04]  /*4c50*/  STS.U16 [R183+0x10c00], R3 ;  /* 0x010c0003b7007388 */ /* 0x000fe80000000400 */
[----:B------:R-:W-:Y:S01]  /*4c60*/  STS.U16 [R183+0x10e00], R7 ;  /* 0x010e0007b7007388 */ /* 0x000fe20000000400 */
[----:B-1----:R-:W-:-:S03]  /*4c70*/  LOP3.LUT R184, R0, 0x40, RZ, 0x3c, !PT ;  /* 0x0000004000b87812 */ /* 0x002fc600078e3cff */
[----:B------:R-:W-:Y:S04]  /*4c80*/  STS.U16 [R183+0x12c00], R170 ;  /* 0x012c00aab7007388 */ /* 0x000fe80000000400 */
[----:B------:R1:W-:Y:S04]  /*4c90*/  STS.U16 [R183+0x12e00], R171 ;  /* 0x012e00abb7007388 */ /* 0x0003e80000000400 */
[----:B------:R-:W-:Y:S04]  /*4ca0*/  STS.U16 [R184+0x11000], R5 ;  /* 0x01100005b8007388 */ /* 0x000fe80000000400 */
[----:B------:R-:W-:Y:S01]  /*4cb0*/  STS.U16 [R184+0x11200], R90 ;  /* 0x0112005ab8007388 */ /* 0x000fe20000000400 */
[----:B-1----:R-:W-:-:S03]  /*4cc0*/  LOP3.LUT R183, R0, 0x50, RZ, 0x3c, !PT ;  /* 0x0000005000b77812 */ /* 0x002fc600078e3cff */
[----:B------:R-:W-:Y:S04]  /*4cd0*/  STS.U16 [R184+0x13000], R172 ;  /* 0x013000acb8007388 */ /* 0x000fe80000000400 */
[----:B------:R-:W-:Y:S01]  /*4ce0*/  STS.U16 [R184+0x13200], R173 ;  /* 0x013200adb8007388 */ /* 0x000fe20000000400 */
[----:B0-----:R-:W-:-:S03]  /*4cf0*/  LOP3.LUT R87, R0, 0x70, RZ, 0x3c, !PT ;  /* 0x0000007000577812 */ /* 0x001fc600078e3cff */
[----:B------:R-:W-:Y:S04]  /*4d00*/  STS.U16 [R183+0x11400], R91 ;  /* 0x0114005bb7007388 */ /* 0x000fe80000000400 */
[----:B------:R-:W-:Y:S04]  /*4d10*/  STS.U16 [R183+0x11600], R92 ;  /* 0x0116005cb7007388 */ /* 0x000fe80000000400 */
[----:B-----5:R-:W-:Y:S04]  /*4d20*/  STS.U16 [R183+0x13400], R174 ;  /* 0x013400aeb7007388 */ /* 0x020fe80000000400 */
[----:B------:R-:W-:Y:S04]  /*4d30*/  STS.U16 [R183+0x13600], R175 ;  /* 0x013600afb7007388 */ /* 0x000fe80000000400 */
[----:B------:R-:W-:Y:S04]  /*4d40*/  STS.U16 [R89+0x11800], R93 ;  /* 0x0118005d59007388 */ /* 0x000fe80000000400 */
[----:B------:R-:W-:Y:S04]  /*4d50*/  STS.U16 [R89+0x11a00], R94 ;  /* 0x011a005e59007388 */ /* 0x000fe80000000400 */
[----:B------:R-:W-:Y:S04]  /*4d60*/  STS.U16 [R89+0x13800], R86 ;  /* 0x0138005659007388 */ /* 0x000fe80000000400 */
[----:B------:R-:W-:Y:S04]  /*4d70*/  STS.U16 [R89+0x13a00], R88 ;  /* 0x013a005859007388 */ /* 0x000fe80000000400 */
[----:B------:R-:W-:Y:S04]  /*4d80*/  STS.U16 [R87+0x11c00], R95 ;  /* 0x011c005f57007388 */ /* 0x000fe80000000400 */
[----:B------:R-:W-:Y:S04]  /*4d90*/  STS.U16 [R87+0x11e00], R80 ;  /* 0x011e005057007388 */ /* 0x000fe80000000400 */
[----:B------:R-:W-:Y:S01]  /*4da0*/  STS.U16 [R87+0x13c00], R82 ;  /* 0x013c005257007388 */ /* 0x000fe20000000400 */
[----:B------:R-:W-:-:S02]  /*4db0*/  LOP3.LUT R10, R162, 0x20, RZ, 0x3c, !PT ;  /* 0x00000020a20a7812 */ /* 0x000fc400078e3cff */
[C---:B------:R-:W-:Y:S02]  /*4dc0*/  LOP3.LUT R9, R162.reuse, 0x40, RZ, 0x3c, !PT ;  /* 0x00000040a2097812 */ /* 0x040fe400078e3cff */
[----:B------:R-:W-:Y:S02]  /*4dd0*/  LOP3.LUT R2, R162, 0x60, RZ, 0x3c, !PT ;  /* 0x00000060a2027812 */ /* 0x000fe400078e3cff */
[----:B------:R-:W-:Y:S01]  /*4de0*/  LOP3.LUT R3, R161, 0x40, RZ, 0x3c, !PT ;  /* 0x00000040a1037812 */ /* 0x000fe200078e3cff */
[----:B----4-:R-:W-:Y:S04]  /*4df0*/  STS.U16 [R87+0x13e00], R84 ;  /* 0x013e005457007388 */ /* 0x010fe80000000400 */
[----:B------:R-:W-:Y:S06]  /*4e00*/  BAR.SYNC.DEFER_BLOCKING 0x0 ;  /* 0x0000000000007b1d */ /* 0x000fec0000010000 */
[----:B------:R-:W-:Y:S04]  /*4e10*/  LDSM.16.MT88.4 R168, [R162] ;  /* 0x00000000a2a8783b */ /* 0x000fe80000004200 */
[----:B------:R-:W0:Y:S04]  /*4e20*/  LDSM.16.M88.4 R96, [R161+0x10000] ;  /* 0x01000000a160783b */ /* 0x000e280000000200 */
[----:B------:R-:W1:Y:S04]  /*4e30*/  LDSM.16.MT88.4 R4, [R10] ;  /* 0x000000000a04783b */ /* 0x000e680000004200 */
[----:B------:R-:W2:Y:S04]  /*4e40*/  LDSM.16.MT88.4 R88, [R9] ;  /* 0x000000000958783b */ /* 0x000ea80000004200 */
[----:B------:R-:W3:Y:S04]  /*4e50*/  LDSM.16.MT88.4 R92, [R162+0x800] ;  /* 0x00080000a25c783b */ /* 0x000ee80000004200 */
[----:B------:R-:W4:Y:S04]  /*4e60*/  LDSM.16.MT88.4 R84, [R10+0x800] ;  /* 0x000800000a54783b */ /* 0x000f280000004200 */
[----:B------:R-:W5:Y:S04]  /*4e70*/  LDSM.16.MT88.4 R80, [R9+0x800] ;  /* 0x000800000950783b */ /* 0x000f680000004200 */
[----:B------:R-:W3:Y:S04]  /*4e80*/  LDSM.16.MT88.4 R172, [R2] ;  /* 0x0000000002ac783b */ /* 0x000ee80000004200 */
[----:B------:R-:W-:Y:S04]  /*4e90*/  LDSM.16.M88.4 R188, [R3+0x10000] ;  /* 0x0100000003bc783b */ /* 0x000fe80000000200 */
[----:B------:R-:W-:Y:S01]  /*4ea0*/  LDSM.16.MT88.4 R204, [R9+0x1800] ;  /* 0x0018000009cc783b */ /* 0x000fe20000004200 */
[-C--:B0-----:R-:W-:Y:S08]  /*4eb0*/  HMMA.16816.F32.BF16 R168, R168, R96.reuse, RZ ;  /* 0x00000060a8a8723c */ /* 0x081ff000000418ff */
[-C--:B-1----:R-:W-:Y:S08]  /*4ec0*/  HMMA.16816.F32.BF16 R4, R4, R96.reuse, RZ ;  /* 0x000000600404723c */ /* 0x082ff000000418ff */
[----:B--2---:R-:W-:Y:S08]  /*4ed0*/  HMMA.16816.F32.BF16 R88, R88, R96, RZ ;  /* 0x000000605858723c */ /* 0x004ff000000418ff */
[-C--:B---3--:R-:W-:Y:S01]  /*4ee0*/  HMMA.16816.F32.BF16 R92, R92, R98.reuse, R168 ;  /* 0x000000625c5c723c */ /* 0x088fe200000418a8 */
[----:B------:R-:W0:Y:S07]  /*4ef0*/  LDSM.16.MT88.4 R168, [R2+0x800] ;  /* 0x0008000002a8783b */ /* 0x000e2e0000004200 */
[-C--:B----4-:R-:W-:Y:S01]  /*4f00*/  HMMA.16816.F32.BF16 R84, R84, R98.reuse, R4 ;  /* 0x000000625454723c */ /* 0x090fe20000041804 */
[----:B------:R-:W1:Y:S07]  /*4f10*/  LDSM.16.MT88.4 R4, [R162+0x1000] ;  /* 0x00100000a204783b */ /* 0x000e6e0000004200 */
[----:B-----5:R-:W-:Y:S01]  /*4f20*/  HMMA.16816.F32.BF16 R80, R80, R98, R88 ;  /* 0x000000625050723c */ /* 0x020fe20000041858 */
[----:B------:R-:W2:Y:S07]  /*4f30*/  LDSM.16.MT88.4 R88, [R10+0x1000] ;  /* 0x001000000a58783b */ /* 0x000eae0000004200 */
[----:B------:R-:W-:Y:S11]  /*4f40*/  HMMA.16816.F32.BF16 R172, R172, R96, RZ ;  /* 0x00000060acac723c */ /* 0x000ff600000418ff */
[----:B------:R-:W-:Y:S11]  /*4f50*/  @!UPT UIADD3 URZ, URZ, URZ, URZ ;  /* 0x0000003f3f3ff290 */ /* 0x000ff6000fffe03f */
[----:B------:R-:W-:Y:S02]  /*4f60*/  @!UPT UIADD3 URZ, URZ, URZ, URZ ;  /* 0x0000003f3f3ff290 */ /* 0x000fe4000fffe03f */
[----:B0-----:R-:W-:Y:S01]  /*4f70*/  HMMA.16816.F32.BF16 R96, R168, R98, R172 ;  /* 0x00000062a860723c */ /* 0x001fe200000418ac */
[----:B------:R-:W0:Y:S04]  /*4f80*/  LDSM.16.MT88.4 R172, [R9+0x1000] ;  /* 0x0010000009ac783b */ /* 0x000e280000004200 */
[----:B------:R-:W3:Y:S03]  /*4f90*/  LDSM.16.MT88.4 R168, [R2+0x1000] ;  /* 0x0010000002a8783b */ /* 0x000ee60000004200 */
[-C--:B-1----:R-:W-:Y:S01]  /*4fa0*/  HMMA.16816.F32.BF16 R4, R4, R188.reuse, R92 ;  /* 0x000000bc0404723c */ /* 0x082fe2000004185c */
[----:B------:R-:W1:Y:S07]  /*4fb0*/  LDSM.16.MT88.4 R92, [R162+0x1800] ;  /* 0x00180000a25c783b */ /* 0x000e6e0000004200 */
[-C--:B--2---:R-:W-:Y:S01]  /*4fc0*/  HMMA.16816.F32.BF16 R84, R88, R188.reuse, R84 ;  /* 0x000000bc5854723c */ /* 0x084fe20000041854 */
[----:B------:R-:W2:Y:S07]  /*4fd0*/  LDSM.16.MT88.4 R88, [R10+0x1800] ;  /* 0x001800000a58783b */ /* 0x000eae0000004200 */
[-C--:B0-----:R-:W-:Y:S01]  /*4fe0*/  HMMA.16816.F32.BF16 R80, R172, R188.reuse, R80 ;  /* 0x000000bcac50723c */ /* 0x081fe20000041850 */
[----:B------:R-:W0:Y:S07]  /*4ff0*/  LDSM.16.MT88.4 R172, [R2+0x1800] ;  /* 0x0018000002ac783b */ /* 0x000e2e0000004200 */
[----:B---3--:R-:W-:Y:S01]  /*5000*/  HMMA.16816.F32.BF16 R96, R168, R188, R96 ;  /* 0x000000bca860723c */ /* 0x008fe20000041860 */
[----:B------:R-:W-:Y:S07]  /*5010*/  LDSM.16.M88.4 R168, [R161+0x10080] ;  /* 0x01008000a1a8783b */ /* 0x000fee0000000200 */
[-C--:B-1----:R-:W-:Y:S01]  /*5020*/  HMMA.16816.F32.BF16 R4, R92, R190.reuse, R4 ;  /* 0x000000be5c04723c */ /* 0x082fe20000041804 */
[----:B------:R-:W1:Y:S07]  /*5030*/  LDSM.16.MT88.4 R92, [R162+0x2000] ;  /* 0x00200000a25c783b */ /* 0x000e6e0000004200 */
[-C--:B--2---:R-:W-:Y:S01]  /*5040*/  HMMA.16816.F32.BF16 R84, R88, R190.reuse, R84 ;  /* 0x000000be5854723c */ /* 0x084fe20000041854 */
[----:B------:R-:W2:Y:S07]  /*5050*/  LDSM.16.MT88.4 R88, [R10+0x2000] ;  /* 0x002000000a58783b */ /* 0x000eae0000004200 */
[-C--:B------:R-:W-:Y:S01]  /*5060*/  HMMA.16816.F32.BF16 R80, R204, R190.reuse, R80 ;  /* 0x000000becc50723c */ /* 0x080fe20000041850 */
[----:B------:R-:W3:Y:S07]  /*5070*/  LDSM.16.MT88.4 R204, [R9+0x2000] ;  /* 0x0020000009cc783b */ /* 0x000eee0000004200 */
[----:B0-----:R-:W-:Y:S01]  /*5080*/  HMMA.16816.F32.BF16 R188, R172, R190, R96 ;  /* 0x000000beacbc723c */ /* 0x001fe20000041860 */
[----:B------:R-:W0:Y:S04]  /*5090*/  LDSM.16.MT88.4 R172, [R2+0x2000] ;  /* 0x0020000002ac783b */ /* 0x000e280000004200 */
[----:B------:R-:W4:Y:S03]  /*50a0*/  LDSM.16.MT88.4 R96, [R162+0x2800] ;  /* 0x00280000a260783b */ /* 0x000f260000004200 */
[-C--:B-1----:R-:W-:Y:S01]  /*50b0*/  HMMA.16816.F32.BF16 R4, R92, R168.reuse, R4 ;  /* 0x000000a85c04723c */ /* 0x082fe20000041804 */
[----:B------:R-:W1:Y:S07]  /*50c0*/  LDSM.16.MT88.4 R92, [R10+0x2800] ;  /* 0x002800000a5c783b */ /* 0x000e6e0000004200 */
[-C--:B--2---:R-:W-:Y:S01]  /*50d0*/  HMMA.16816.F32.BF16 R84, R88, R168.reuse, R84 ;  /* 0x000000a85854723c */ /* 0x084fe20000041854 */
[----:B------:R-:W2:Y:S07]  /*50e0*/  LDSM.16.MT88.4 R88, [R9+0x2800] ;  /* 0x002800000958783b */ /* 0x000eae0000004200 */
[-C--:B---3--:R-:W-:Y:S01]  /*50f0*/  HMMA.16816.F32.BF16 R80, R204, R168.reuse, R80 ;  /* 0x000000a8cc50723c */ /* 0x088fe20000041850 */
[----:B------:R-:W3:Y:S07]  /*5100*/  LDSM.16.MT88.4 R204, [R2+0x2800] ;  /* 0x0028000002cc783b */ /* 0x000eee0000004200 */
[----:B0-----:R-:W-:Y:S01]  /*5110*/  HMMA.16816.F32.BF16 R188, R172, R168, R188 ;  /* 0x000000a8acbc723c */ /* 0x001fe200000418bc */
[----:B------:R-:W-:Y:S07]  /*5120*/  LDSM.16.M88.4 R172, [R3+0x10080] ;  /* 0x0100800003ac783b */ /* 0x000fee0000000200 */
[-C--:B----4-:R-:W-:Y:S01]  /*5130*/  HMMA.16816.F32.BF16 R4, R96, R170.reuse, R4 ;  /* 0x000000aa6004723c */ /* 0x090fe20000041804 */
[----:B------:R-:W0:Y:S07]  /*5140*/  LDSM.16.MT88.4 R96, [R162+0x3000] ;  /* 0x00300000a260783b */ /* 0x000e2e0000004200 */
[-C--:B-1----:R-:W-:Y:S01]  /*5150*/  HMMA.16816.F32.BF16 R84, R92, R170.reuse, R84 ;  /* 0x000000aa5c54723c */ /* 0x082fe20000041854 */
[----:B------:R-:W1:Y:S07]  /*5160*/  LDSM.16.MT88.4 R92, [R10+0x3000] ;  /* 0x003000000a5c783b */ /* 0x000e6e0000004200 */
[-C--:B--2---:R-:W-:Y:S01]  /*5170*/  HMMA.16816.F32.BF16 R88, R88, R170.reuse, R80 ;  /* 0x000000aa5858723c */ /* 0x084fe20000041850 */
[----:B------:R-:W2:Y:S07]  /*5180*/  LDSM.16.MT88.4 R80, [R9+0x3000] ;  /* 0x003000000950783b */ /* 0x000eae0000004200 */
[----:B---3--:R-:W-:Y:S01]  /*5190*/  HMMA.16816.F32.BF16 R168, R204, R170, R188 ;  /* 0x000000aacca8723c */ /* 0x008fe200000418bc */
[----:B------:R-:W3:Y:S04]  /*51a0*/  LDSM.16.MT88.4 R188, [R2+0x3000] ;  /* 0x0030000002bc783b */ /* 0x000ee80000004200 */
[----:B------:R-:W-:Y:S03]  /*51b0*/  LDSM.16.MT88.4 R204, [R2+0x4000] ;  /* 0x0040000002cc783b */ /* 0x000fe60000004200 */
[-C--:B0-----:R-:W-:Y:S01]  /*51c0*/  HMMA.16816.F32.BF16 R4, R96, R172.reuse, R4 ;  /* 0x000000ac6004723c */ /* 0x081fe20000041804 */
[----:B------:R-:W0:Y:S07]  /*51d0*/  LDSM.16.MT88.4 R96, [R162+0x3800] ;  /* 0x00380000a260783b */ /* 0x000e2e0000004200 */
[-C--:B-1----:R-:W-:Y:S01]  /*51e0*/  HMMA.16816.F32.BF16 R84, R92, R172.reuse, R84 ;  /* 0x000000ac5c54723c */ /* 0x082fe20000041854 */
[----:B------:R-:W1:Y:S07]  /*51f0*/  LDSM.16.MT88.4 R92, [R10+0x3800] ;  /* 0x003800000a5c783b */ /* 0x000e6e0000004200 */
[-C--:B--2---:R-:W-:Y:S01]  /*5200*/  HMMA.16816.F32.BF16 R88, R80, R172.reuse, R88 ;  /* 0x000000ac5058723c */ /* 0x084fe20000041858 */
[----:B------:R-:W2:Y:S07]  /*5210*/  LDSM.16.MT88.4 R80, [R9+0x3800] ;  /* 0x003800000950783b */ /* 0x000eae0000004200 */
[----:B---3--:R-:W-:Y:S01]  /*5220*/  HMMA.16816.F32.BF16 R168, R188, R172, R168 ;  /* 0x000000acbca8723c */ /* 0x008fe200000418a8 */
[----:B------:R-:W3:Y:S07]  /*5230*/  LDSM.16.MT88.4 R188, [R2+0x3800] ;  /* 0x0038000002bc783b */ /* 0x000eee0000004200 */
[-C--:B0-----:R-:W-:Y:S01]  /*5240*/  HMMA.16816.F32.BF16 R4, R96, R174.reuse, R4 ;  /* 0x000000ae6004723c */ /* 0x081fe20000041804 */
[----:B------:R-:W-:Y:S07]  /*5250*/  LDSM.16.MT88.4 R96, [R162+0x4000] ;  /* 0x00400000a260783b */ /* 0x000fee0000004200 */
[-C--:B-1----:R-:W-:Y:S01]  /*5260*/  HMMA.16816.F32.BF16 R84, R92, R174.reuse, R84 ;  /* 0x000000ae5c54723c */ /* 0x082fe20000041854 */
[----:B------:R-:W0:Y:S07]  /*5270*/  LDSM.16.M88.4 R92, [R161+0x10100] ;  /* 0x01010000a15c783b */ /* 0x000e2e0000000200 */
[-C--:B--2---:R-:W-:Y:S01]  /*5280*/  HMMA.16816.F32.BF16 R88, R80, R174.reuse, R88 ;  /* 0x000000ae5058723c */ /* 0x084fe20000041858 */
[----:B------:R-:W1:Y:S07]  /*5290*/  LDSM.16.MT88.4 R80, [R10+0x4000] ;  /* 0x004000000a50783b */ /* 0x000e6e0000004200 */
[----:B---3--:R-:W-:Y:S01]  /*52a0*/  HMMA.16816.F32.BF16 R172, R188, R174, R168 ;  /* 0x000000aebcac723c */ /* 0x008fe200000418a8 */
[----:B------:R-:W2:Y:S04]  /*52b0*/  LDSM.16.MT88.4 R168, [R9+0x4000] ;  /* 0x0040000009a8783b */ /* 0x000ea80000004200 */
[----:B------:R-:W-:Y:S03]  /*52c0*/  LDSM.16.MT88.4 R188, [R9+0x4800] ;  /* 0x0048000009bc783b */ /* 0x000fe60000004200 */
[-C--:B0-----:R-:W-:Y:S01]  /*52d0*/  HMMA.16816.F32.BF16 R4, R96, R92.reuse, R4 ;  /* 0x0000005c6004723c */ /* 0x081fe20000041804 */
[----:B------:R-:W0:Y:S07]  /*52e0*/  LDSM.16.MT88.4 R96, [R162+0x4800] ;  /* 0x00480000a260783b */ /* 0x000e2e0000004200 */
[-C--:B-1----:R-:W-:Y:S01]  /*52f0*/  HMMA.16816.F32.BF16 R84, R80, R92.reuse, R84 ;  /* 0x0000005c5054723c */ /* 0x082fe20000041854 */
[----:B------:R-:W1:Y:S07]  /*5300*/  LDSM.16.MT88.4 R80, [R10+0x4800] ;  /* 0x004800000a50783b */ /* 0x000e6e0000004200 */
[-C--:B--2---:R-:W-:Y:S01]  /*5310*/  HMMA.16816.F32.BF16 R88, R168, R92.reuse, R88 ;  /* 0x0000005ca858723c */ /* 0x084fe20000041858 */
[----:B------:R-:W2:Y:S07]  /*5320*/  LDSM.16.MT88.4 R168, [R2+0x4800] ;  /* 0x0048000002a8783b */ /* 0x000eae0000004200 */
[----:B------:R-:W-:Y:S01]  /*5330*/  HMMA.16816.F32.BF16 R172, R204, R92, R172 ;  /* 0x0000005cccac723c */ /* 0x000fe200000418ac */
[----:B------:R-:W-:Y:S07]  /*5340*/  LDSM.16.MT88.4 R204, [R10+0x5800] ;  /* 0x005800000acc783b */ /* 0x000fee0000004200 */
[-C--:B0-----:R-:W-:Y:S01]  /*5350*/  HMMA.16816.F32.BF16 R4, R96, R94.reuse, R4 ;  /* 0x0000005e6004723c */ /* 0x081fe20000041804 */
[----:B------:R-:W-:Y:S07]  /*5360*/  LDSM.16.M88.4 R96, [R3+0x10100] ;  /* 0x010100000360783b */ /* 0x000fee0000000200 */
[-C--:B-1----:R-:W-:Y:S01]  /*5370*/  HMMA.16816.F32.BF16 R84, R80, R94.reuse, R84 ;  /* 0x0000005e5054723c */ /* 0x082fe20000041854 */
[----:B------:R-:W0:Y:S07]  /*5380*/  LDSM.16.MT88.4 R80, [R162+0x5000] ;  /* 0x00500000a250783b */ /* 0x000e2e0000004200 */
[-C--:B------:R-:W-:Y:S01]  /*5390*/  HMMA.16816.F32.BF16 R88, R188, R94.reuse, R88 ;  /* 0x0000005ebc58723c */ /* 0x080fe20000041858 */
[----:B------:R-:W1:Y:S07]  /*53a0*/  LDSM.16.MT88.4 R188, [R10+0x5000] ;  /* 0x005000000abc783b */ /* 0x000e6e0000004200 */
[----:B--2---:R-:W-:Y:S01]  /*53b0*/  HMMA.16816.F32.BF16 R92, R168, R94, R172 ;  /* 0x0000005ea85c723c */ /* 0x004fe200000418ac */
[----:B------:R-:W2:Y:S04]  /*53c0*/  LDSM.16.MT88.4 R172, [R9+0x5000] ;  /* 0x0050000009ac783b */ /* 0x000ea80000004200 */
[----:B------:R-:W3:Y:S03]  /*53d0*/  LDSM.16.MT88.4 R168, [R2+0x5000] ;  /* 0x0050000002a8783b */ /* 0x000ee60000004200 */
[-C--:B0-----:R-:W-:Y:S01]  /*53e0*/  HMMA.16816.F32.BF16 R4, R80, R96.reuse, R4 ;  /* 0x000000605004723c */ /* 0x081fe20000041804 */
[----:B------:R-:W0:Y:S07]  /*53f0*/  LDSM.16.MT88.4 R80, [R162+0x5800] ;  /* 0x00580000a250783b */ /* 0x000e2e0000004200 */
[-C--:B-1----:R-:W-:Y:S01]  /*5400*/  HMMA.16816.F32.BF16 R84, R188, R96.reuse, R84 ;  /* 0x00000060bc54723c */ /* 0x082fe20000041854 */
[----:B------:R-:W1:Y:S07]  /*5410*/  LDSM.16.MT88.4 R188, [R9+0x5800] ;  /* 0x0058000009bc783b */ /* 0x000e6e0000004200 */
[-C--:B--2---:R-:W-:Y:S01]  /*5420*/  HMMA.16816.F32.BF16 R88, R172, R96.reuse, R88 ;  /* 0x00000060ac58723c */ /* 0x084fe20000041858 */
[----:B------:R-:W-:Y:S07]  /*5430*/  LDSM.16.M88.4 R172, [R161+0x10180] ;  /* 0x01018000a1ac783b */ /* 0x000fee0000000200 */
[----:B---3--:R-:W-:Y:S01]  /*5440*/  HMMA.16816.F32.BF16 R92, R168, R96, R92 ;  /* 0x00000060a85c723c */ /* 0x008fe2000004185c */
[----:B------:R-:W2:Y:S07]  /*5450*/  LDSM.16.MT88.4 R168, [R2+0x5800] ;  /* 0x0058000002a8783b */ /* 0x000eae0000004200 */
[-C--:B0-----:R-:W-:Y:S01]  /*5460*/  HMMA.16816.F32.BF16 R4, R80, R98.reuse, R4 ;  /* 0x000000625004723c */ /* 0x081fe20000041804 */
[----:B------:R-:W0:Y:S07]  /*5470*/  LDSM.16.MT88.4 R80, [R162+0x6000] ;  /* 0x00600000a250783b */ /* 0x000e2e0000004200 */
[-C--:B------:R-:W-:Y:S01]  /*5480*/  HMMA.16816.F32.BF16 R84, R204, R98.reuse, R84 ;  /* 0x00000062cc54723c */ /* 0x080fe20000041854 */
[----:B------:R-:W3:Y:S07]  /*5490*/  LDSM.16.MT88.4 R204, [R10+0x6000] ;  /* 0x006000000acc783b */ /* 0x000eee0000004200 */
[-C--:B-1----:R-:W-:Y:S01]  /*54a0*/  HMMA.16816.F32.BF16 R88, R188, R98.reuse, R88 ;  /* 0x00000062bc58723c */ /* 0x082fe20000041858 */
[----:B------:R-:W1:Y:S07]  /*54b0*/  LDSM.16.MT88.4 R188, [R9+0x6000] ;  /* 0x0060000009bc783b */ /* 0x000e6e0000004200 */
[----:B--2---:R-:W-:Y:S01]  /*54c0*/  HMMA.16816.F32.BF16 R96, R168, R98, R92 ;  /* 0x00000062a860723c */ /* 0x004fe2000004185c */
[----:B------:R-:W2:Y:S04]  /*54d0*/  LDSM.16.MT88.4 R168, [R2+0x6000] ;  /* 0x0060000002a8783b */ /* 0x000ea80000004200 */
[----:B------:R-:W4:Y:S03]  /*54e0*/  LDSM.16.MT88.4 R92, [R162+0x6800] ;  /* 0x00680000a25c783b */ /* 0x000f260000004200 */
[-C--:B0-----:R-:W-:Y:S01]  /*54f0*/  HMMA.16816.F32.BF16 R4, R80, R172.reuse, R4 ;  /* 0x000000ac5004723c */ /* 0x081fe20000041804 */
[----:B------:R-:W0:Y:S07]  /*5500*/  LDSM.16.MT88.4 R80, [R10+0x6800] ;  /* 0x006800000a50783b */ /* 0x000e2e0000004200 */
[-C--:B---3--:R-:W-:Y:S01]  /*5510*/  HMMA.16816.F32.BF16 R84, R204, R172.reuse, R84 ;  /* 0x000000accc54723c */ /* 0x088fe20000041854 */
[----:B------:R-:W3:Y:S07]  /*5520*/  LDSM.16.MT88.4 R204, [R9+0x6800] ;  /* 0x0068000009cc783b */ /* 0x000eee0000004200 */
[-C--:B-1----:R-:W-:Y:S01]  /*5530*/  HMMA.16816.F32.BF16 R88, R188, R172.reuse, R88 ;  /* 0x000000acbc58723c */ /* 0x082fe20000041858 */
[----:B------:R-:W1:Y:S07]  /*5540*/  LDSM.16.MT88.4 R188, [R2+0x6800] ;  /* 0x0068000002bc783b */ /* 0x000e6e0000004200 */
[----:B--2---:R-:W-:Y:S01]  /*5550*/  HMMA.16816.F32.BF16 R96, R168, R172, R96 ;  /* 0x000000aca860723c */ /* 0x004fe20000041860 */
[----:B------:R-:W-:Y:S07]  /*5560*/  LDSM.16.M88.4 R168, [R3+0x10180] ;  /* 0x0101800003a8783b */ /* 0x000fee0000000200 */
[-C--:B----4-:R-:W-:Y:S01]  /*5570*/  HMMA.16816.F32.BF16 R4, R92, R174.reuse, R4 ;  /* 0x000000ae5c04723c */ /* 0x090fe20000041804 */
[----:B------:R-:W2:Y:S07]  /*5580*/  LDSM.16.MT88.4 R92, [R162+0x7000] ;  /* 0x00700000a25c783b */ /* 0x000eae0000004200 */
[-C--:B0-----:R-:W-:Y:S01]  /*5590*/  HMMA.16816.F32.BF16 R80, R80, R174.reuse, R84 ;  /* 0x000000ae5050723c */ /* 0x081fe20000041854 */
[----:B------:R-:W0:Y:S07]  /*55a0*/  LDSM.16.MT88.4 R84, [R10+0x7000] ;  /* 0x007000000a54783b */ /* 0x000e2e0000004200 */
[-C--:B---3--:R-:W-:Y:S01]  /*55b0*/  HMMA.16816.F32.BF16 R88, R204, R174.reuse, R88 ;  /* 0x000000aecc58723c */ /* 0x088fe20000041858 */
[----:B------:R-:W-:Y:S07]  /*55c0*/  LDSM.16.MT88.4 R204, [R9+0x7800] ;  /* 0x0078000009cc783b */ /* 0x000fee0000004200 */
[----:B-1----:R-:W-:Y:S01]  /*55d0*/  HMMA.16816.F32.BF16 R172, R188, R174, R96 ;  /* 0x000000aebcac723c */ /* 0x002fe20000041860 */
[----:B------:R-:W1:Y:S04]  /*55e0*/  LDSM.16.MT88.4 R188, [R9+0x7000] ;  /* 0x0070000009bc783b */ /* 0x000e680000004200 */
[----:B------:R-:W3:Y:S03]  /*55f0*/  LDSM.16.MT88.4 R96, [R2+0x7000] ;  /* 0x007000000260783b */ /* 0x000ee60000004200 */
[-C--:B--2---:R-:W-:Y:S01]  /*5600*/  HMMA.16816.F32.BF16 R4, R92, R168.reuse, R4 ;  /* 0x000000a85c04723c */ /* 0x084fe20000041804 */
[----:B------:R-:W2:Y:S07]  /*5610*/  LDSM.16.MT88.4 R92, [R162+0x7800] ;  /* 0x00780000a25c783b */ /* 0x000eae0000004200 */
[-C--:B0-----:R-:W-:Y:S01]  /*5620*/  HMMA.16816.F32.BF16 R80, R84, R168.reuse, R80 ;  /* 0x000000a85450723c */ /* 0x081fe20000041850 */
[----:B------:R-:W0:Y:S07]  /*5630*/  LDSM.16.MT88.4 R84, [R10+0x7800] ;  /* 0x007800000a54783b */ /* 0x000e2e0000004200 */
[-C--:B-1----:R-:W-:Y:S01]  /*5640*/  HMMA.16816.F32.BF16 R88, R188, R168.reuse, R88 ;  /* 0x000000a8bc58723c */ /* 0x082fe20000041858 */
[----:B------:R-:W1:Y:S07]  /*5650*/  LDSM.16.MT88.4 R188, [R2+0x7800] ;  /* 0x0078000002bc783b */ /* 0x000e6e0000004200 */
[----:B---3--:R-:W-:Y:S01]  /*5660*/  HMMA.16816.F32.BF16 R172, R96, R168, R172 ;  /* 0x000000a860ac723c */ /* 0x008fe200000418ac */
[----:B------:R-:W-:Y:S07]  /*5670*/  LDSM.16.M88.4 R96, [R161+0x10200] ;  /* 0x01020000a160783b */ /* 0x000fee0000000200 */
[-C--:B--2---:R-:W-:Y:S01]  /*5680*/  HMMA.16816.F32.BF16 R4, R92, R170.reuse, R4 ;  /* 0x000000aa5c04723c */ /* 0x084fe20000041804 */
[----:B------:R-:W2:Y:S07]  /*5690*/  LDSM.16.MT88.4 R92, [R162+0x8000] ;  /* 0x00800000a25c783b */ /* 0x000eae0000004200 */
[-C--:B0-----:R-:W-:Y:S01]  /*56a0*/  HMMA.16816.F32.BF16 R80, R84, R170.reuse, R80 ;  /* 0x000000aa5450723c */ /* 0x081fe20000041850 */
[----:B------:R-:W0:Y:S07]  /*56b0*/  LDSM.16.MT88.4 R84, [R10+0x8000] ;  /* 0x008000000a54783b */ /* 0x000e2e0000004200 */
[-C--:B------:R-:W-:Y:S01]  /*56c0*/  HMMA.16816.F32.BF16 R88, R204, R170.reuse, R88 ;  /* 0x000000aacc58723c */ /* 0x080fe20000041858 */
        /* <DEDUP_REMOVED lines=34> */
[----:B------:R-:W3:Y:S07]  /*58f0*/  LDSM.16.MT88.4 R204, [R9+0xa000] ;  /* 0x00a0000009cc783b */ /* 0x000eee0000004200 */
[----:B-1----:R-:W-:Y:S01]  /*5900*/  HMMA.16816.F32.BF16 R172, R188, R174, R96 ;  /* 0x000000aebcac723c */ /* 0x002fe20000041860 */
[----:B------:R-:W1:Y:S04]  /*5910*/  LDSM.16.MT88.4 R188, [R2+0xa000] ;  /* 0x00a0000002bc783b */ /* 0x000e680000004200 */
[----:B------:R-:W4:Y:S03]  /*5920*/  LDSM.16.MT88.4 R96, [R162+0xa800] ;  /* 0x00a80000a260783b */ /* 0x000f260000004200 */
[-C--:B--2---:R-:W-:Y:S01]  /*5930*/  HMMA.16816.F32.BF16 R4, R92, R168.reuse, R4 ;  /* 0x000000a85c04723c */ /* 0x084fe20000041804 */
[----:B------:R-:W2:Y:S07]  /*5940*/  LDSM.16.MT88.4 R92, [R10+0xa800] ;  /* 0x00a800000a5c783b */ /* 0x000eae0000004200 */
[-C--:B0-----:R-:W-:Y:S01]  /*5950*/  HMMA.16816.F32.BF16 R80, R84, R168.reuse, R80 ;  /* 0x000000a85450723c */ /* 0x081fe20000041850 */
[----:B------:R-:W0:Y:S07]  /*5960*/  LDSM.16.MT88.4 R84, [R9+0xa800] ;  /* 0x00a800000954783b */ /* 0x000e2e0000004200 */
[-C--:B---3--:R-:W-:Y:S01]  /*5970*/  HMMA.16816.F32.BF16 R88, R204, R168.reuse, R88 ;  /* 0x000000a8cc58723c */ /* 0x088fe20000041858 */
[----:B------:R-:W3:Y:S07]  /*5980*/  LDSM.16.MT88.4 R204, [R2+0xa800] ;  /* 0x00a8000002cc783b */ /* 0x000eee0000004200 */
[----:B-1----:R-:W-:Y:S01]  /*5990*/  HMMA.16816.F32.BF16 R172, R188, R168, R172 ;  /* 0x000000a8bcac723c */ /* 0x002fe200000418ac */
[----:B------:R-:W-:Y:S07]  /*59a0*/  LDSM.16.MT88.4 R188, [R162+0xb000] ;  /* 0x00b00000a2bc783b */ /* 0x000fee0000004200 */
[-C--:B----4-:R-:W-:Y:S01]  /*59b0*/  HMMA.16816.F32.BF16 R4, R96, R170.reuse, R4 ;  /* 0x000000aa6004723c */ /* 0x090fe20000041804 */
[----:B------:R-:W1:Y:S07]  /*59c0*/  LDSM.16.M88.4 R96, [R3+0x10280] ;  /* 0x010280000360783b */ /* 0x000e6e0000000200 */
[-C--:B--2---:R-:W-:Y:S01]  /*59d0*/  HMMA.16816.F32.BF16 R80, R92, R170.reuse, R80 ;  /* 0x000000aa5c50723c */ /* 0x084fe20000041850 */
[----:B------:R-:W2:Y:S07]  /*59e0*/  LDSM.16.MT88.4 R92, [R10+0xb000] ;  /* 0x00b000000a5c783b */ /* 0x000eae0000004200 */
[-C--:B0-----:R-:W-:Y:S01]  /*59f0*/  HMMA.16816.F32.BF16 R84, R84, R170.reuse, R88 ;  /* 0x000000aa5454723c */ /* 0x081fe20000041858 */
[----:B------:R-:W0:Y:S07]  /*5a00*/  LDSM.16.MT88.4 R88, [R9+0xb000] ;  /* 0x00b000000958783b */ /* 0x000e2e0000004200 */
[----:B---3--:R-:W-:Y:S01]  /*5a10*/  HMMA.16816.F32.BF16 R168, R204, R170, R172 ;  /* 0x000000aacca8723c */ /* 0x008fe200000418ac */
[----:B------:R-:W3:Y:S04]  /*5a20*/  LDSM.16.MT88.4 R172, [R2+0xb000] ;  /* 0x00b0000002ac783b */ /* 0x000ee80000004200 */
[----:B------:R-:W-:Y:S03]  /*5a30*/  LDSM.16.MT88.4 R204, [R10+0xd800] ;  /* 0x00d800000acc783b */ /* 0x000fe60000004200 */
[-C--:B-1----:R-:W-:Y:S01]  /*5a40*/  HMMA.16816.F32.BF16 R4, R188, R96.reuse, R4 ;  /* 0x00000060bc04723c */ /* 0x082fe20000041804 */
[----:B------:R-:W1:Y:S07]  /*5a50*/  LDSM.16.MT88.4 R188, [R162+0xb800] ;  /* 0x00b80000a2bc783b */ /* 0x000e6e0000004200 */
[-C--:B--2---:R-:W-:Y:S01]  /*5a60*/  HMMA.16816.F32.BF16 R80, R92, R96.reuse, R80 ;  /* 0x000000605c50723c */ /* 0x084fe20000041850 */
[----:B------:R-:W2:Y:S07]  /*5a70*/  LDSM.16.MT88.4 R92, [R10+0xb800] ;  /* 0x00b800000a5c783b */ /* 0x000eae0000004200 */
[-C--:B0-----:R-:W-:Y:S01]  /*5a80*/  HMMA.16816.F32.BF16 R84, R88, R96.reuse, R84 ;  /* 0x000000605854723c */ /* 0x081fe20000041854 */
[----:B------:R-:W0:Y:S07]  /*5a90*/  LDSM.16.MT88.4 R88, [R9+0xb800] ;  /* 0x00b800000958783b */ /* 0x000e2e0000004200 */
[----:B---3--:R-:W-:Y:S01]  /*5aa0*/  HMMA.16816.F32.BF16 R168, R172, R96, R168 ;  /* 0x00000060aca8723c */ /* 0x008fe200000418a8 */
[----:B------:R-:W3:Y:S07]  /*5ab0*/  LDSM.16.MT88.4 R172, [R2+0xb800] ;  /* 0x00b8000002ac783b */ /* 0x000eee0000004200 */
[-C--:B-1----:R-:W-:Y:S01]  /*5ac0*/  HMMA.16816.F32.BF16 R4, R188, R98.reuse, R4 ;  /* 0x00000062bc04723c */ /* 0x082fe20000041804 */
[----:B------:R-:W-:Y:S07]  /*5ad0*/  LDSM.16.MT88.4 R188, [R162+0xc000] ;  /* 0x00c00000a2bc783b */ /* 0x000fee0000004200 */
[-C--:B--2---:R-:W-:Y:S01]  /*5ae0*/  HMMA.16816.F32.BF16 R80, R92, R98.reuse, R80 ;  /* 0x000000625c50723c */ /* 0x084fe20000041850 */
[----:B------:R-:W1:Y:S07]  /*5af0*/  LDSM.16.M88.4 R92, [R161+0x10300] ;  /* 0x01030000a15c783b */ /* 0x000e6e0000000200 */
[-C--:B0-----:R-:W-:Y:S01]  /*5b00*/  HMMA.16816.F32.BF16 R84, R88, R98.reuse, R84 ;  /* 0x000000625854723c */ /* 0x081fe20000041854 */
[----:B------:R-:W0:Y:S07]  /*5b10*/  LDSM.16.MT88.4 R88, [R10+0xc000] ;  /* 0x00c000000a58783b */ /* 0x000e2e0000004200 */
[----:B---3--:R-:W-:Y:S01]  /*5b20*/  HMMA.16816.F32.BF16 R96, R172, R98, R168 ;  /* 0x00000062ac60723c */ /* 0x008fe200000418a8 */
[----:B------:R-:W2:Y:S04]  /*5b30*/  LDSM.16.MT88.4 R172, [R9+0xc000] ;  /* 0x00c0000009ac783b */ /* 0x000ea80000004200 */
[----:B------:R-:W3:Y:S03]  /*5b40*/  LDSM.16.MT88.4 R168, [R2+0xc000] ;  /* 0x00c0000002a8783b */ /* 0x000ee60000004200 */
[-C--:B-1----:R-:W-:Y:S01]  /*5b50*/  HMMA.16816.F32.BF16 R4, R188, R92.reuse, R4 ;  /* 0x0000005cbc04723c */ /* 0x082fe20000041804 */
[----:B------:R-:W1:Y:S07]  /*5b60*/  LDSM.16.MT88.4 R188, [R162+0xc800] ;  /* 0x00c80000a2bc783b */ /* 0x000e6e0000004200 */
[-C--:B0-----:R-:W-:Y:S01]  /*5b70*/  HMMA.16816.F32.BF16 R80, R88, R92.reuse, R80 ;  /* 0x0000005c5850723c */ /* 0x081fe20000041850 */
[----:B------:R-:W0:Y:S07]  /*5b80*/  LDSM.16.MT88.4 R88, [R10+0xc800] ;  /* 0x00c800000a58783b */ /* 0x000e2e0000004200 */
[-C--:B--2---:R-:W-:Y:S01]  /*5b90*/  HMMA.16816.F32.BF16 R84, R172, R92.reuse, R84 ;  /* 0x0000005cac54723c */ /* 0x084fe20000041854 */
[----:B------:R-:W2:Y:S07]  /*5ba0*/  LDSM.16.MT88.4 R172, [R9+0xc800] ;  /* 0x00c8000009ac783b */ /* 0x000eae0000004200 */
[----:B---3--:R-:W-:Y:S01]  /*5bb0*/  HMMA.16816.F32.BF16 R96, R168, R92, R96 ;  /* 0x0000005ca860723c */ /* 0x008fe20000041860 */
[----:B------:R-:W3:Y:S07]  /*5bc0*/  LDSM.16.MT88.4 R168, [R2+0xc800] ;  /* 0x00c8000002a8783b */ /* 0x000eee0000004200 */
[-C--:B-1----:R-:W-:Y:S01]  /*5bd0*/  HMMA.16816.F32.BF16 R4, R188, R94.reuse, R4 ;  /* 0x0000005ebc04723c */ /* 0x082fe20000041804 */
[----:B------:R-:W-:Y:S07]  /*5be0*/  LDSM.16.M88.4 R188, [R3+0x10300] ;  /* 0x0103000003bc783b */ /* 0x000fee0000000200 */
[-C--:B0-----:R-:W-:Y:S01]  /*5bf0*/  HMMA.16816.F32.BF16 R80, R88, R94.reuse, R80 ;  /* 0x0000005e5850723c */ /* 0x081fe20000041850 */
[----:B------:R-:W0:Y:S07]  /*5c00*/  LDSM.16.MT88.4 R88, [R162+0xd000] ;  /* 0x00d00000a258783b */ /* 0x000e2e0000004200 */
[-C--:B--2---:R-:W-:Y:S01]  /*5c10*/  HMMA.16816.F32.BF16 R84, R172, R94.reuse, R84 ;  /* 0x0000005eac54723c */ /* 0x084fe20000041854 */
[----:B------:R-:W1:Y:S07]  /*5c20*/  LDSM.16.MT88.4 R172, [R10+0xd000] ;  /* 0x00d000000aac783b */ /* 0x000e6e0000004200 */
[----:B---3--:R-:W-:Y:S01]  /*5c30*/  HMMA.16816.F32.BF16 R92, R168, R94, R96 ;  /* 0x0000005ea85c723c */ /* 0x008fe20000041860 */
[----:B------:R-:W2:Y:S04]  /*5c40*/  LDSM.16.MT88.4 R168, [R9+0xd000] ;  /* 0x00d0000009a8783b */ /* 0x000ea80000004200 */
[----:B------:R-:W3:Y:S03]  /*5c50*/  LDSM.16.MT88.4 R96, [R2+0xd000] ;  /* 0x00d000000260783b */ /* 0x000ee60000004200 */
[-C--:B0-----:R-:W-:Y:S01]  /*5c60*/  HMMA.16816.F32.BF16 R4, R88, R188.reuse, R4 ;  /* 0x000000bc5804723c */ /* 0x081fe20000041804 */
[----:B------:R-:W0:Y:S07]  /*5c70*/  LDSM.16.MT88.4 R88, [R162+0xd800] ;  /* 0x00d80000a258783b */ /* 0x000e2e0000004200 */
[-C--:B-1----:R-:W-:Y:S01]  /*5c80*/  HMMA.16816.F32.BF16 R80, R172, R188.reuse, R80 ;  /* 0x000000bcac50723c */ /* 0x082fe20000041850 */
[----:B------:R-:W1:Y:S07]  /*5c90*/  LDSM.16.MT88.4 R172, [R9+0xd800] ;  /* 0x00d8000009ac783b */ /* 0x000e6e0000004200 */
[-C--:B--2---:R-:W-:Y:S01]  /*5ca0*/  HMMA.16816.F32.BF16 R84, R168, R188.reuse, R84 ;  /* 0x000000bca854723c */ /* 0x084fe20000041854 */
[----:B------:R-:W2:Y:S07]  /*5cb0*/  LDSM.16.MT88.4 R168, [R2+0xd800] ;  /* 0x00d8000002a8783b */ /* 0x000eae0000004200 */
[----:B---3--:R-:W-:Y:S01]  /*5cc0*/  HMMA.16816.F32.BF16 R92, R96, R188, R92 ;  /* 0x000000bc605c723c */ /* 0x008fe2000004185c */
[----:B------:R-:W-:Y:S07]  /*5cd0*/  LDSM.16.M88.4 R96, [R161+0x10380] ;  /* 0x01038000a160783b */ /* 0x000fee0000000200 */
[-C--:B------:R-:W-:Y:S01]  /*5ce0*/  HMMA.16816.F32.BF16 R80, R204, R190.reuse, R80 ;  /* 0x000000becc50723c */ /* 0x080fe20000041850 */
[----:B------:R-:W-:Y:S07]  /*5cf0*/  LDSM.16.MT88.4 R204, [R10+0xe000] ;  /* 0x00e000000acc783b */ /* 0x000fee0000004200 */
[-C--:B0-----:R-:W-:Y:S01]  /*5d00*/  HMMA.16816.F32.BF16 R4, R88, R190.reuse, R4 ;  /* 0x000000be5804723c */ /* 0x081fe20000041804 */
[----:B------:R-:W0:Y:S07]  /*5d10*/  LDSM.16.MT88.4 R88, [R162+0xe000] ;  /* 0x00e00000a258783b */ /* 0x000e2e0000004200 */
[-C--:B-1----:R-:W-:Y:S01]  /*5d20*/  HMMA.16816.F32.BF16 R84, R172, R190.reuse, R84 ;  /* 0x000000beac54723c */ /* 0x082fe20000041854 */
[----:B------:R-:W-:Y:S07]  /*5d30*/  LDSM.16.MT88.4 R172, [R2+0xe000] ;  /* 0x00e0000002ac783b */ /* 0x000fee0000004200 */
[----:B--2---:R-:W-:Y:S01]  /*5d40*/  HMMA.16816.F32.BF16 R188, R168, R190, R92 ;  /* 0x000000bea8bc723c */ /* 0x004fe2000004185c */
[----:B------:R-:W1:Y:S04]  /*5d50*/  LDSM.16.MT88.4 R92, [R9+0xe000] ;  /* 0x00e00000095c783b */ /* 0x000e680000004200 */
[----:B------:R-:W2:Y:S03]  /*5d60*/  LDSM.16.MT88.4 R168, [R162+0xe800] ;  /* 0x00e80000a2a8783b */ /* 0x000ea60000004200 */
[-C--:B0-----:R-:W-:Y:S01]  /*5d70*/  HMMA.16816.F32.BF16 R4, R88, R96.reuse, R4 ;  /* 0x000000605804723c */ /* 0x081fe20000041804 */
[----:B------:R-:W0:Y:S07]  /*5d80*/  LDSM.16.MT88.4 R88, [R10+0xe800] ;  /* 0x00e800000a58783b */ /* 0x000e2e0000004200 */
[-C--:B-1----:R-:W-:Y:S01]  /*5d90*/  HMMA.16816.F32.BF16 R84, R92, R96.reuse, R84 ;  /* 0x000000605c54723c */ /* 0x082fe20000041854 */
[----:B------:R-:W1:Y:S07]  /*5da0*/  LDSM.16.MT88.4 R92, [R9+0xe800] ;  /* 0x00e80000095c783b */ /* 0x000e6e0000004200 */
[-C--:B------:R-:W-:Y:S01]  /*5db0*/  HMMA.16816.F32.BF16 R80, R204, R96.reuse, R80 ;  /* 0x00000060cc50723c */ /* 0x080fe20000041850 */
[----:B------:R-:W3:Y:S07]  /*5dc0*/  LDSM.16.MT88.4 R204, [R2+0xe800] ;  /* 0x00e8000002cc783b */ /* 0x000eee0000004200 */
[----:B------:R-:W-:Y:S01]  /*5dd0*/  HMMA.16816.F32.BF16 R188, R172, R96, R188 ;  /* 0x00000060acbc723c */ /* 0x000fe200000418bc */
[----:B------:R-:W-:Y:S07]  /*5de0*/  LDSM.16.MT88.4 R172, [R162+0xf000] ;  /* 0x00f00000a2ac783b */ /* 0x000fee0000004200 */
[-C--:B--2---:R-:W-:Y:S01]  /*5df0*/  HMMA.16816.F32.BF16 R4, R168, R98.reuse, R4 ;  /* 0x00000062a804723c */ /* 0x084fe20000041804 */
[----:B------:R-:W-:Y:S07]  /*5e00*/  LDSM.16.MT88.4 R168, [R10+0xf000] ;  /* 0x00f000000aa8783b */ /* 0x000fee0000004200 */
[-C--:B0-----:R-:W-:Y:S01]  /*5e10*/  HMMA.16816.F32.BF16 R88, R88, R98.reuse, R80 ;  /* 0x000000625858723c */ /* 0x081fe20000041850 */
[----:B------:R-:W0:Y:S07]  /*5e20*/  LDSM.16.M88.4 R80, [R3+0x10380] ;  /* 0x010380000350783b */ /* 0x000e2e0000000200 */
[-C--:B-1----:R-:W-:Y:S01]  /*5e30*/  HMMA.16816.F32.BF16 R84, R92, R98.reuse, R84 ;  /* 0x000000625c54723c */ /* 0x082fe20000041854 */
[----:B------:R-:W1:Y:S07]  /*5e40*/  LDSM.16.MT88.4 R92, [R9+0xf000] ;  /* 0x00f00000095c783b */ /* 0x000e6e0000004200 */
[----:B---3--:R-:W-:Y:S01]  /*5e50*/  HMMA.16816.F32.BF16 R96, R204, R98, R188 ;  /* 0x00000062cc60723c */ /* 0x008fe200000418bc */
[----:B------:R-:W2:Y:S04]  /*5e60*/  LDSM.16.MT88.4 R204, [R2+0xf000] ;  /* 0x00f0000002cc783b */ /* 0x000ea80000004200 */
[----:B------:R-:W3:Y:S03]  /*5e70*/  LDSM.16.MT88.4 R188, [R162+0xf800] ;  /* 0x00f80000a2bc783b */ /* 0x000ee60000004200 */
[-C--:B0-----:R-:W-:Y:S01]  /*5e80*/  HMMA.16816.F32.BF16 R4, R172, R80.reuse, R4 ;  /* 0x00000050ac04723c */ /* 0x081fe20000041804 */
[----:B------:R-:W0:Y:S07]  /*5e90*/  LDSM.16.MT88.4 R172, [R10+0xf800] ;  /* 0x00f800000aac783b */ /* 0x000e2e0000004200 */
[-C--:B------:R-:W-:Y:S01]  /*5ea0*/  HMMA.16816.F32.BF16 R88, R168, R80.reuse, R88 ;  /* 0x00000050a858723c */ /* 0x080fe20000041858 */
[----:B------:R-:W4:Y:S07]  /*5eb0*/  LDSM.16.MT88.4 R168, [R9+0xf800] ;  /* 0x00f8000009a8783b */ /* 0x000f2e0000004200 */
[-C--:B-1----:R-:W-:Y:S01]  /*5ec0*/  HMMA.16816.F32.BF16 R84, R92, R80.reuse, R84 ;  /* 0x000000505c54723c */ /* 0x082fe20000041854 */
[----:B------:R-:W1:Y:S07]  /*5ed0*/  LDSM.16.MT88.4 R92, [R2+0xf800] ;  /* 0x00f80000025c783b */ /* 0x000e6e0000004200 */
[----:B--2---:R-:W-:Y:S01]  /*5ee0*/  HMMA.16816.F32.BF16 R96, R204, R80, R96 ;  /* 0x00000050cc60723c */ /* 0x004fe20000041860 */
[----:B------:R-:W2:Y:S04]  /*5ef0*/  S2R R183, SR_TID.X ;  /* 0x0000000000b77919 */ /* 0x000ea80000002100 */
[----:B------:R-:W5:Y:S03]  /*5f00*/  LDL.64 R206, [R1+0x58] ;  /* 0x0000580001ce7983 */ /* 0x000f660000100a00 */
[-C--:B---3--:R-:W-:Y:S08]  /*5f10*/  HMMA.16816.F32.BF16 R4, R188, R82.reuse, R4 ;  /* 0x00000052bc04723c */ /* 0x088ff00000041804 */
[-C--:B0-----:R-:W-:Y:S01]  /*5f20*/  HMMA.16816.F32.BF16 R88, R172, R82.reuse, R88 ;  /* 0x00000052ac58723c */ /* 0x081fe20000041858 */
[----:B------:R-:W3:Y:S04]  /*5f30*/  LDL.64 R172, [R1+0x60] ;  /* 0x0000600001ac7983 */ /* 0x000ee80000100a00 */
[----:B------:R-:W3:Y:S03]  /*5f40*/  LDL.64 R174, [R1+0x68] ;  /* 0x0000680001ae7983 */ /* 0x000ee60000100a00 */
[-C--:B----4-:R-:W-:Y:S08]  /*5f50*/  HMMA.16816.F32.BF16 R84, R168, R82.reuse, R84 ;  /* 0x00000052a854723c */ /* 0x090ff00000041854 */
[----:B-1----:R-:W-:Y:S01]  /*5f60*/  HMMA.16816.F32.BF16 R80, R92, R82, R96 ;  /* 0x000000525c50723c */ /* 0x002fe20000041860 */
[----:B------:R-:W-:-:S02]  /*5f70*/  FMUL R8, R5, c[0x0][0x188] ;  /* 0x0000620005087a20 */ /* 0x000fc40000400000 */
[----:B------:R-:W-:Y:S02]  /*5f80*/  FMUL R168, R6, c[0x0][0x188] ;  /* 0x0000620006a87a20 */ /* 0x000fe40000400000 */
[----:B------:R-:W-:Y:S02]  /*5f90*/  FMUL R3, R7, c[0x0][0x188] ;  /* 0x0000620007037a20 */ /* 0x000fe40000400000 */
[----:B------:R-:W-:Y:S02]  /*5fa0*/  FMUL R99, R4, c[0x0][0x188] ;  /* 0x0000620004637a20 */ /* 0x000fe40000400000 */
[----:B------:R-:W-:Y:S02]  /*5fb0*/  FMUL R97, R88, c[0x0][0x188] ;  /* 0x0000620058617a20 */ /* 0x000fe40000400000 */
[----:B------:R-:W-:Y:S01]  /*5fc0*/  FMUL R2, R89, c[0x0][0x188] ;  /* 0x0000620059027a20 */ /* 0x000fe20000400000 */
[----:B------:R-:W-:Y:S01]  /*5fd0*/  FMNMX R99, R99, R8, !PT ;  /* 0x0000000863637209 */ /* 0x000fe20007800000 */
[----:B------:R-:W-:Y:S01]  /*5fe0*/  FMUL R96, R90, c[0x0][0x188] ;  /* 0x000062005a607a20 */ /* 0x000fe20000400000 */
[----:B------:R-:W-:Y:S01]  /*5ff0*/  FMNMX R168, R168, R3, !PT ;  /* 0x00000003a8a87209 */ /* 0x000fe20007800000 */
[----:B------:R-:W-:Y:S01]  /*6000*/  FMUL R10, R91, c[0x0][0x188] ;  /* 0x000062005b0a7a20 */ /* 0x000fe20000400000 */
[----:B------:R-:W-:Y:S01]  /*6010*/  FMNMX R97, R97, R2, !PT ;  /* 0x0000000261617209 */ /* 0x000fe20007800000 */
[----:B------:R-:W-:-:S02]  /*6020*/  FMUL R95, R84, c[0x0][0x188] ;  /* 0x00006200545f7a20 */ /* 0x000fc40000400000 */
[----:B------:R-:W-:Y:S02]  /*6030*/  FMUL R9, R85, c[0x0][0x188] ;  /* 0x0000620055097a20 */ /* 0x000fe40000400000 */
[----:B------:R-:W-:Y:S02]  /*6040*/  FMUL R94, R86, c[0x0][0x188] ;  /* 0x00006200565e7a20 */ /* 0x000fe40000400000 */
[----:B------:R-:W-:Y:S02]  /*6050*/  FMUL R8, R87, c[0x0][0x188] ;  /* 0x0000620057087a20 */ /* 0x000fe40000400000 */
[----:B------:R-:W-:Y:S02]  /*6060*/  FMUL R93, R80, c[0x0][0x188] ;  /* 0x00006200505d7a20 */ /* 0x000fe40000400000 */
[----:B------:R-:W-:Y:S02]  /*6070*/  FMUL R3, R81, c[0x0][0x188] ;  /* 0x0000620051037a20 */ /* 0x000fe40000400000 */
[----:B------:R-:W-:-:S02]  /*6080*/  FMUL R92, R82, c[0x0][0x188] ;  /* 0x00006200525c7a20 */ /* 0x000fc40000400000 */
[----:B------:R-:W-:Y:S01]  /*6090*/  FMUL R2, R83, c[0x0][0x188] ;  /* 0x0000620053027a20 */ /* 0x000fe20000400000 */
[----:B------:R-:W-:Y:S02]  /*60a0*/  FMNMX R96, R96, R10, !PT ;  /* 0x0000000a60607209 */ /* 0x000fe40007800000 */
[----:B------:R-:W-:Y:S02]  /*60b0*/  FMNMX R95, R95, R9, !PT ;  /* 0x000000095f5f7209 */ /* 0x000fe40007800000 */
[----:B------:R-:W-:Y:S02]  /*60c0*/  FMNMX R94, R94, R8, !PT ;  /* 0x000000085e5e7209 */ /* 0x000fe40007800000 */
[----:B------:R-:W-:Y:S02]  /*60d0*/  FMNMX R93, R93, R3, !PT ;  /* 0x000000035d5d7209 */ /* 0x000fe40007800000 */
[----:B------:R-:W-:Y:S01]  /*60e0*/  FMNMX R92, R92, R2, !PT ;  /* 0x000000025c5c7209 */ /* 0x000fe20007800000 */
[----:B------:R-:W0:Y:S04]  /*60f0*/  SHFL.BFLY PT, R169, R99, 0x2, 0x1f ;  /* 0x0c401f0063a97f89 */ /* 0x000e2800000e0000 */
[----:B------:R-:W1:Y:S04]  /*6100*/  SHFL.BFLY PT, R170, R168, 0x2, 0x1f ;  /* 0x0c401f00a8aa7f89 */ /* 0x000e6800000e0000 */
[----:B------:R-:W4:Y:S04]  /*6110*/  SHFL.BFLY PT, R98, R97, 0x2, 0x1f ;  /* 0x0c401f0061627f89 */ /* 0x000f2800000e0000 */
[----:B------:R-:W2:Y:S04]  /*6120*/  SHFL.BFLY PT, R8, R96, 0x2, 0x1f ;  /* 0x0c401f0060087f89 */ /* 0x000ea800000e0000 */
[----:B------:R-:W2:Y:S04]  /*6130*/  SHFL.BFLY PT, R9, R95, 0x2, 0x1f ;  /* 0x0c401f005f097f89 */ /* 0x000ea800000e0000 */
[----:B------:R-:W2:Y:S04]  /*6140*/  SHFL.BFLY PT, R10, R94, 0x2, 0x1f ;  /* 0x0c401f005e0a7f89 */ /* 0x000ea800000e0000 */
[----:B------:R-:W2:Y:S04]  /*6150*/  SHFL.BFLY PT, R2, R93, 0x2, 0x1f ;  /* 0x0c401f005d027f89 */ /* 0x000ea800000e0000 */
[----:B------:R-:W2:Y:S01]  /*6160*/  SHFL.BFLY PT, R3, R92, 0x2, 0x1f ;  /* 0x0c401f005c037f89 */ /* 0x000ea200000e0000 */
[----:B0-----:R-:W-:-:S02]  /*6170*/  FMNMX R169, R99, R169, !PT ;  /* 0x000000a963a97209 */ /* 0x001fc40007800000 */
[----:B-1----:R-:W-:Y:S02]  /*6180*/  FMNMX R170, R168, R170, !PT ;  /* 0x000000aaa8aa7209 */ /* 0x002fe40007800000 */
[----:B----4-:R-:W-:Y:S02]  /*6190*/  FMNMX R98, R97, R98, !PT ;  /* 0x0000006261627209 */ /* 0x010fe40007800000 */
[----:B--2---:R-:W-:Y:S02]  /*61a0*/  FMNMX R8, R96, R8, !PT ;  /* 0x0000000860087209 */ /* 0x004fe40007800000 */
[----:B------:R-:W-:Y:S02]  /*61b0*/  FMNMX R9, R95, R9, !PT ;  /* 0x000000095f097209 */ /* 0x000fe40007800000 */
[----:B------:R-:W-:Y:S02]  /*61c0*/  FMNMX R10, R94, R10, !PT ;  /* 0x0000000a5e0a7209 */ /* 0x000fe40007800000 */
[----:B------:R-:W-:-:S02]  /*61d0*/  FMNMX R2, R93, R2, !PT ;  /* 0x000000025d027209 */ /* 0x000fc40007800000 */
[----:B------:R-:W-:Y:S01]  /*61e0*/  FMNMX R3, R92, R3, !PT ;  /* 0x000000035c037209 */ /* 0x000fe20007800000 */
[----:B------:R-:W-:Y:S04]  /*61f0*/  SHFL.BFLY PT, R93, R170, 0x1, 0x1f ;  /* 0x0c201f00aa5d7f89 */ /* 0x000fe800000e0000 */
[----:B------:R-:W0:Y:S04]  /*6200*/  SHFL.BFLY PT, R92, R169, 0x1, 0x1f ;  /* 0x0c201f00a95c7f89 */ /* 0x000e2800000e0000 */
[----:B------:R-:W1:Y:S04]  /*6210*/  SHFL.BFLY PT, R94, R98, 0x1, 0x1f ;  /* 0x0c201f00625e7f89 */ /* 0x000e6800000e0000 */
[----:B------:R-:W2:Y:S04]  /*6220*/  SHFL.BFLY PT, R95, R8, 0x1, 0x1f ;  /* 0x0c201f00085f7f89 */ /* 0x000ea800000e0000 */
[----:B------:R-:W4:Y:S04]  /*6230*/  SHFL.BFLY PT, R96, R9, 0x1, 0x1f ;  /* 0x0c201f0009607f89 */ /* 0x000f2800000e0000 */
[----:B------:R-:W4:Y:S04]  /*6240*/  SHFL.BFLY PT, R97, R10, 0x1, 0x1f ;  /* 0x0c201f000a617f89 */ /* 0x000f2800000e0000 */
[----:B------:R-:W4:Y:S04]  /*6250*/  SHFL.BFLY PT, R99, R2, 0x1, 0x1f ;  /* 0x0c201f0002637f89 */ /* 0x000f2800000e0000 */
[----:B------:R-:W4:Y:S01]  /*6260*/  SHFL.BFLY PT, R168, R3, 0x1, 0x1f ;  /* 0x0c201f0003a87f89 */ /* 0x000f2200000e0000 */
[----:B0-----:R-:W-:-:S03]  /*6270*/  FMNMX R92, R169, R92, !PT ;  /* 0x0000005ca95c7209 */ /* 0x001fc60007800000 */
[----:B------:R-:W-:Y:S01]  /*6280*/  BAR.SYNC.DEFER_BLOCKING 0x0 ;  /* 0x0000000000007b1d */ /* 0x000fe20000010000 */
[----:B------:R-:W-:Y:S02]  /*6290*/  FMNMX R93, R170, R93, !PT ;  /* 0x0000005daa5d7209 */ /* 0x000fe40007800000 */
[----:B-1----:R-:W-:Y:S02]  /*62a0*/  FMNMX R94, R98, R94, !PT ;  /* 0x0000005e625e7209 */ /* 0x002fe40007800000 */
[----:B--2---:R-:W-:Y:S01]  /*62b0*/  FMNMX R95, R8, R95, !PT ;  /* 0x0000005f085f7209 */ /* 0x004fe20007800000 */
[----:B------:R-:W2:Y:S01]  /*62c0*/  LDL.64 R170, [R1+0x78] ;  /* 0x0000780001aa7983 */ /* 0x000ea20000100a00 */
[----:B----4-:R-:W-:Y:S02]  /*62d0*/  FMNMX R96, R9, R96, !PT ;  /* 0x0000006009607209 */ /* 0x010fe40007800000 */
[----:B------:R-:W-:Y:S02]  /*62e0*/  FMNMX R97, R10, R97, !PT ;  /* 0x000000610a617209 */ /* 0x000fe40007800000 */
[----:B------:R-:W-:-:S02]  /*62f0*/  FMNMX R99, R2, R99, !PT ;  /* 0x0000006302637209 */ /* 0x000fc40007800000 */
[----:B------:R-:W-:Y:S01]  /*6300*/  FMNMX R168, R3, R168, !PT ;  /* 0x000000a803a87209 */ /* 0x000fe20007800000 */
[----:B------:R-:W-:Y:S04]  /*6310*/  @P0 STS [R180+0x10000], R92 ;  /* 0x0100005cb4000388 */ /* 0x000fe80000000800 */
[----:B------:R-:W-:Y:S04]  /*6320*/  @P0 STS [R180+0x10040], R93 ;  /* 0x0100405db4000388 */ /* 0x000fe80000000800 */
[----:B------:R-:W-:Y:S04]  /*6330*/  @P0 STS [R180+0x10080], R94 ;  /* 0x0100805eb4000388 */ /* 0x000fe80000000800 */
[----:B------:R-:W-:Y:S04]  /*6340*/  @P0 STS [R180+0x100c0], R95 ;  /* 0x0100c05fb4000388 */ /* 0x000fe80000000800 */
[----:B------:R-:W-:Y:S04]  /*6350*/  @P0 STS [R180+0x10100], R96 ;  /* 0x01010060b4000388 */ /* 0x000fe80000000800 */
[----:B------:R0:W-:Y:S04]  /*6360*/  @P0 STS [R180+0x10140], R97 ;  /* 0x01014061b4000388 */ /* 0x0001e80000000800 */
[----:B------:R1:W-:Y:S04]  /*6370*/  @P0 STS [R180+0x10180], R99 ;  /* 0x01018063b4000388 */ /* 0x0003e80000000800 */
[----:B------:R4:W-:Y:S01]  /*6380*/  @P0 STS [R180+0x101c0], R168 ;  /* 0x0101c0a8b4000388 */ /* 0x0009e20000000800 */
[----:B------:R-:W-:-:S03]  /*6390*/  LOP3.LUT R187, R183, 0xff, RZ, 0xc0, !PT ;  /* 0x000000ffb7bb7812 */ /* 0x000fc600078ec0ff */
[----:B------:R-:W-:Y:S06]  /*63a0*/  BAR.SYNC.DEFER_BLOCKING 0x0 ;  /* 0x0000000000007b1d */ /* 0x000fec0000010000 */
[----:B0-----:R-:W2:Y:S04]  /*63b0*/  LDL.64 R96, [R1+0x70] ;  /* 0x0000700001607983 */ /* 0x001ea80000100a00 */
[----:B-1----:R-:W2:Y:S04]  /*63c0*/  LDL.64 R98, [R1+0x48] ;  /* 0x0000480001627983 */ /* 0x002ea80000100a00 */
[----:B----4-:R-:W4:Y:S04]  /*63d0*/  LDL.64 R168, [R1+0x8] ;  /* 0x0000080001a87983 */ /* 0x010f280000100a00 */
[----:B------:R-:W0:Y:S04]  /*63e0*/  @!P2 LDS R210, [R187.X4+0x10000] ;  /* 0x01000000bbd2a984 */ /* 0x000e280000004800 */
[----:B0-----:R-:W0:Y:S02]  /*63f0*/  SHFL.BFLY PT, R2, R210, 0x1, 0x1f ;  /* 0x0c201f00d2027f89 */ /* 0x001e2400000e0000 */
[----:B0-----:R-:W-:-:S05]  /*6400*/  FMNMX R2, R210, R2, !PT ;  /* 0x00000002d2027209 */ /* 0x001fca0007800000 */
[----:B------:R-:W-:Y:S04]  /*6410*/  @P1 STS [R187.X4+0x10000], R2 ;  /* 0x01000002bb001388 */ /* 0x000fe80000004800 */
[----:B------:R-:W-:Y:S06]  /*6420*/  BAR.SYNC.DEFER_BLOCKING 0x0 ;  /* 0x0000000000007b1d */ /* 0x000fec0000010000 */
[----:B------:R-:W0:Y:S04]  /*6430*/  LDS R2, [R252+0x10000] ;  /* 0x01000000fc027984 */ /* 0x000e280000000800 */
[----:B------:R-:W1:Y:S04]  /*6440*/  LDS R3, [R252+0x10040] ;  /* 0x01004000fc037984 */ /* 0x000e680000000800 */
[----:B------:R-:W-:Y:S04]  /*6450*/  LDS R9, [R252+0x100c0] ;  /* 0x0100c000fc097984 */ /* 0x000fe80000000800 */
[----:B------:R-:W3:Y:S04]  /*6460*/  LDS R8, [R252+0x10080] ;  /* 0x01008000fc087984 */ /* 0x000ee80000000800 */
[----:B------:R-:W3:Y:S01]  /*6470*/  LDS R10, [R252+0x10100] ;  /* 0x01010000fc0a7984 */ /* 0x000ee20000000800 */
[----:B0-----:R-:W-:-:S05]  /*6480*/  FMNMX R2, R2, R186, !PT ;  /* 0x000000ba02027209 */ /* 0x001fca0007800000 */
[----:B------:R-:W-:Y:S01]  /*6490*/  FFMA R5, R5, c[0x0][0x188], -R2 ;  /* 0x0000620005057a23 */ /* 0x000fe20000000802 */
[----:B-1----:R-:W-:-:S03]  /*64a0*/  FMNMX R3, R3, R200, !PT ;  /* 0x000000c803037209 */ /* 0x002fc60007800000 */
[----:B------:R-:W-:-:S04]  /*64b0*/  FMUL R5, R5, 1.4426950216293334961 ;  /* 0x3fb8aa3b05057820 */ /* 0x000fc80000400000 */
[----:B------:R0:W-:Y:S02]  /*64c0*/  MUFU.EX2 R188, R5 ;  /* 0x0000000500bc7308 */ /* 0x0001e40000000800 */
[----:B0-----:R-:W-:Y:S02]  /*64d0*/  FFMA R5, R7, c[0x0][0x188], -R3 ;  /* 0x0000620007057a23 */ /* 0x001fe40000000803 */
[----:B------:R-:W-:Y:S01]  /*64e0*/  FFMA R184, R4, c[0x0][0x188], -R2 ;  /* 0x0000620004b87a23 */ /* 0x000fe20000000802 */
[----:B------:R-:W0:Y:S01]  /*64f0*/  LDS R7, [R252+0x10140] ;  /* 0x01014000fc077984 */ /* 0x000e220000000800 */
[----:B------:R-:W-:Y:S01]  /*6500*/  FMUL R5, R5, 1.4426950216293334961 ;  /* 0x3fb8aa3b05057820 */ /* 0x000fe20000400000 */
[----:B---3--:R-:W-:Y:S02]  /*6510*/  FMNMX R4, R8, R196, !PT ;  /* 0x000000c408047209 */ /* 0x008fe40007800000 */
[----:B------:R-:W1:Y:S01]  /*6520*/  LDS R8, [R252+0x10180] ;  /* 0x01018000fc087984 */ /* 0x000e620000000800 */
[----:B------:R3:W-:Y:S02]  /*6530*/  MUFU.EX2 R190, R5 ;  /* 0x0000000500be7308 */ /* 0x0007e40000000800 */
[----:B---3--:R-:W-:-:S02]  /*6540*/  FMNMX R5, R9, R195, !PT ;  /* 0x000000c309057209 */ /* 0x008fc40007800000 */
[----:B------:R-:W3:Y:S01]  /*6550*/  LDS R9, [R252+0x101c0] ;  /* 0x0101c000fc097984 */ /* 0x000ee20000000800 */
[----:B------:R-:W-:-:S04]  /*6560*/  FFMA R6, R6, c[0x0][0x188], -R3 ;  /* 0x0000620006067a23 */ /* 0x000fc80000000803 */
[----:B------:R-:W-:-:S04]  /*6570*/  FMUL R6, R6, 1.4426950216293334961 ;  /* 0x3fb8aa3b06067820 */ /* 0x000fc80000400000 */
[----:B------:R5:W-:Y:S01]  /*6580*/  MUFU.EX2 R189, R6 ;  /* 0x0000000600bd7308 */ /* 0x000be20000000800 */
[--C-:B------:R-:W-:Y:S02]  /*6590*/  FFMA R205, R90, c[0x0][0x188], -R5.reuse ;  /* 0x000062005acd7a23 */ /* 0x100fe40000000805 */
[--C-:B------:R-:W-:Y:S01]  /*65a0*/  FFMA R88, R88, c[0x0][0x188], -R4.reuse ;  /* 0x0000620058587a23 */ /* 0x100fe20000000804 */
[----:B-----5:R-:W-:Y:S01]  /*65b0*/  FMNMX R6, R10, R11, !PT ;  /* 0x0000000b0a067209 */ /* 0x020fe20007800000 */
[----:B------:R-:W-:Y:S01]  /*65c0*/  FFMA R89, R89, c[0x0][0x188], -R4 ;  /* 0x0000620059597a23 */ /* 0x000fe20000000804 */
[----:B0-----:R-:W-:Y:S02]  /*65d0*/  FMNMX R7, R7, R185, !PT ;  /* 0x000000b907077209 */ /* 0x001fe40007800000 */
[----:B-1----:R-:W-:Y:S01]  /*65e0*/  FMNMX R8, R8, R182, !PT ;  /* 0x000000b608087209 */ /* 0x002fe20007800000 */
[----:B------:R-:W-:Y:S02]  /*65f0*/  FFMA R91, R91, c[0x0][0x188], -R5 ;  /* 0x000062005b5b7a23 */ /* 0x000fe40000000805 */
[----:B------:R-:W-:-:S02]  /*6600*/  FFMA R84, R84, c[0x0][0x188], -R6 ;  /* 0x0000620054547a23 */ /* 0x000fc40000000806 */
[----:B------:R-:W-:Y:S01]  /*6610*/  FFMA R85, R85, c[0x0][0x188], -R6 ;  /* 0x0000620055557a23 */ /* 0x000fe20000000806 */
[----:B---3--:R-:W-:Y:S01]  /*6620*/  FMNMX R9, R9, R208, !PT ;  /* 0x000000d009097209 */ /* 0x008fe20007800000 */
[--C-:B------:R-:W-:Y:S02]  /*6630*/  FFMA R86, R86, c[0x0][0x188], -R7.reuse ;  /* 0x0000620056567a23 */ /* 0x100fe40000000807 */
[----:B------:R-:W-:Y:S02]  /*6640*/  FFMA R87, R87, c[0x0][0x188], -R7 ;  /* 0x0000620057577a23 */ /* 0x000fe40000000807 */
[----:B------:R-:W-:Y:S02]  /*6650*/  FFMA R82, R82, c[0x0][0x188], -R9 ;  /* 0x0000620052527a23 */ /* 0x000fe40000000809 */
[--C-:B------:R-:W-:Y:S02]  /*6660*/  FFMA R80, R80, c[0x0][0x188], -R8.reuse ;  /* 0x0000620050507a23 */ /* 0x100fe40000000808 */
[----:B------:R-:W-:-:S02]  /*6670*/  FFMA R81, R81, c[0x0][0x188], -R8 ;  /* 0x0000620051517a23 */ /* 0x000fc40000000808 */
[----:B------:R-:W-:Y:S02]  /*6680*/  FFMA R83, R83, c[0x0][0x188], -R9 ;  /* 0x0000620053537a23 */ /* 0x000fe40000000809 */
[----:B------:R-:W-:Y:S02]  /*6690*/  FMUL R184, R184, 1.4426950216293334961 ;  /* 0x3fb8aa3bb8b87820 */ /* 0x000fe40000400000 */
[----:B------:R-:W-:Y:S02]  /*66a0*/  FMUL R205, R205, 1.4426950216293334961 ;  /* 0x3fb8aa3bcdcd7820 */ /* 0x000fe40000400000 */
[----:B------:R-:W-:Y:S02]  /*66b0*/  FMUL R10, R82, 1.4426950216293334961 ;  /* 0x3fb8aa3b520a7820 */ /* 0x000fe40000400000 */
[----:B------:R-:W-:Y:S02]  /*66c0*/  FMUL R88, R88, 1.4426950216293334961 ;  /* 0x3fb8aa3b58587820 */ /* 0x000fe40000400000 */
[----:B------:R-:W-:-:S02]  /*66d0*/  FMUL R89, R89, 1.4426950216293334961 ;  /* 0x3fb8aa3b59597820 */ /* 0x000fc40000400000 */
[----:B------:R-:W-:Y:S02]  /*66e0*/  FMUL R91, R91, 1.4426950216293334961 ;  /* 0x3fb8aa3b5b5b7820 */ /* 0x000fe40000400000 */
[----:B------:R-:W-:Y:S02]  /*66f0*/  FMUL R84, R84, 1.4426950216293334961 ;  /* 0x3fb8aa3b54547820 */ /* 0x000fe40000400000 */
[----:B------:R-:W-:Y:S02]  /*6700*/  FMUL R85, R85, 1.4426950216293334961 ;  /* 0x3fb8aa3b55557820 */ /* 0x000fe40000400000 */
[----:B------:R-:W-:Y:S02]  /*6710*/  FMUL R86, R86, 1.4426950216293334961 ;  /* 0x3fb8aa3b56567820 */ /* 0x000fe40000400000 */
[----:B------:R-:W-:Y:S02]  /*6720*/  FMUL R87, R87, 1.4426950216293334961 ;  /* 0x3fb8aa3b57577820 */ /* 0x000fe40000400000 */
[----:B------:R-:W-:-:S02]  /*6730*/  FMUL R80, R80, 1.4426950216293334961 ;  /* 0x3fb8aa3b50507820 */ /* 0x000fc40000400000 */
[----:B------:R-:W-:Y:S02]  /*6740*/  FMUL R81, R81, 1.4426950216293334961 ;  /* 0x3fb8aa3b51517820 */ /* 0x000fe40000400000 */
[----:B------:R-:W-:Y:S01]  /*6750*/  FMUL R83, R83, 1.4426950216293334961 ;  /* 0x3fb8aa3b53537820 */ /* 0x000fe20000400000 */
[----:B------:R-:W0:Y:S08]  /*6760*/  MUFU.EX2 R184, R184 ;  /* 0x000000b800b87308 */ /* 0x000e300000000800 */
[----:B------:R-:W-:Y:S08]  /*6770*/  MUFU.EX2 R191, R88 ;  /* 0x0000005800bf7308 */ /* 0x000ff00000000800 */
[----:B------:R-:W1:Y:S08]  /*6780*/  MUFU.EX2 R194, R89 ;  /* 0x0000005900c27308 */ /* 0x000e700000000800 */
[----:B------:R-:W-:Y:S08]  /*6790*/  MUFU.EX2 R205, R205 ;  /* 0x000000cd00cd7308 */ /* 0x000ff00000000800 */
[----:B------:R-:W3:Y:S08]  /*67a0*/  MUFU.EX2 R204, R91 ;  /* 0x0000005b00cc7308 */ /* 0x000ef00000000800 */
[----:B------:R-:W-:Y:S08]  /*67b0*/  MUFU.EX2 R203, R84 ;  /* 0x0000005400cb7308 */ /* 0x000ff00000000800 */
[----:B------:R-:W5:Y:S08]  /*67c0*/  MUFU.EX2 R202, R85 ;  /* 0x0000005500ca7308 */ /* 0x000f700000000800 */
[----:B------:R-:W-:Y:S08]  /*67d0*/  MUFU.EX2 R201, R86 ;  /* 0x0000005600c97308 */ /* 0x000ff00000000800 */
[----:B------:R-:W0:Y:S08]  /*67e0*/  MUFU.EX2 R199, R87 ;  /* 0x0000005700c77308 */ /* 0x000e300000000800 */
[----:B------:R-:W-:Y:S08]  /*67f0*/  MUFU.EX2 R198, R80 ;  /* 0x0000005000c67308 */ /* 0x000ff00000000800 */
[----:B------:R-:W0:Y:S08]  /*6800*/  MUFU.EX2 R197, R81 ;  /* 0x0000005100c57308 */ /* 0x000e300000000800 */
[----:B------:R-:W-:Y:S08]  /*6810*/  MUFU.EX2 R10, R10 ;  /* 0x0000000a000a7308 */ /* 0x000ff00000000800 */
[----:B------:R-:W2:Y:S01]  /*6820*/  MUFU.EX2 R183, R83 ;  /* 0x0000005300b77308 */ /* 0x000ea20000000800 */
[----:B0-----:R-:W-:-:S02]  /*6830*/  FADD R92, R184, R188 ;  /* 0x000000bcb85c7221 */ /* 0x001fc40000000000 */
[----:B------:R-:W-:Y:S02]  /*6840*/  FADD R93, R189, R190 ;  /* 0x000000bebd5d7221 */ /* 0x000fe40000000000 */
[----:B-1----:R-:W-:Y:S02]  /*6850*/  FADD R90, R191, R194 ;  /* 0x000000c2bf5a7221 */ /* 0x002fe40000000000 */
[----:B---3--:R-:W-:Y:S02]  /*6860*/  FADD R89, R205, R204 ;  /* 0x000000cccd597221 */ /* 0x008fe40000000000 */
[----:B-----5:R-:W-:Y:S02]  /*6870*/  FADD R88, R203, R202 ;  /* 0x000000cacb587221 */ /* 0x020fe40000000000 */
[----:B------:R-:W-:Y:S02]  /*6880*/  FADD R87, R201, R199 ;  /* 0x000000c7c9577221 */ /* 0x000fe40000000000 */
[----:B------:R-:W-:-:S02]  /*6890*/  FADD R86, R198, R197 ;  /* 0x000000c5c6567221 */ /* 0x000fc40000000000 */
[----:B--2---:R-:W-:Y:S01]  /*68a0*/  FADD R85, R10, R183 ;  /* 0x000000b70a557221 */ /* 0x004fe20000000000 */
[----:B------:R-:W0:Y:S04]  /*68b0*/  SHFL.BFLY PT, R94, R92, 0x2, 0x1f ;  /* 0x0c401f005c5e7f89 */ /* 0x000e2800000e0000 */
[----:B------:R-:W1:Y:S04]  /*68c0*/  SHFL.BFLY PT, R95, R93, 0x2, 0x1f ;  /* 0x0c401f005d5f7f89 */ /* 0x000e6800000e0000 */
[----:B------:R-:W2:Y:S04]  /*68d0*/  SHFL.BFLY PT, R91, R90, 0x2, 0x1f ;  /* 0x0c401f005a5b7f89 */ /* 0x000ea800000e0000 */
[----:B------:R-:W3:Y:S04]  /*68e0*/  SHFL.BFLY PT, R82, R89, 0x2, 0x1f ;  /* 0x0c401f0059527f89 */ /* 0x000ee800000e0000 */
[----:B------:R-:W5:Y:S04]  /*68f0*/  SHFL.BFLY PT, R83, R88, 0x2, 0x1f ;  /* 0x0c401f0058537f89 */ /* 0x000f6800000e0000 */
[----:B------:R-:W4:Y:S04]  /*6900*/  SHFL.BFLY PT, R84, R87, 0x2, 0x1f ;  /* 0x0c401f0057547f89 */ /* 0x000f2800000e0000 */
[----:B------:R-:W4:Y:S04]  /*6910*/  SHFL.BFLY PT, R80, R86, 0x2, 0x1f ;  /* 0x0c401f0056507f89 */ /* 0x000f2800000e0000 */
[----:B------:R-:W4:Y:S01]  /*6920*/  SHFL.BFLY PT, R81, R85, 0x2, 0x1f ;  /* 0x0c401f0055517f89 */ /* 0x000f2200000e0000 */
[----:B0-----:R-:W-:-:S02]  /*6930*/  FADD R94, R92, R94 ;  /* 0x0000005e5c5e7221 */ /* 0x001fc40000000000 */
[----:B-1----:R-:W-:Y:S02]  /*6940*/  FADD R95, R93, R95 ;  /* 0x0000005f5d5f7221 */ /* 0x002fe40000000000 */
[----:B--2---:R-:W-:Y:S02]  /*6950*/  FADD R91, R90, R91 ;  /* 0x0000005b5a5b7221 */ /* 0x004fe40000000000 */
[----:B---3--:R-:W-:Y:S02]  /*6960*/  FADD R82, R89, R82 ;  /* 0x0000005259527221 */ /* 0x008fe40000000000 */
[----:B-----5:R-:W-:Y:S02]  /*6970*/  FADD R83, R88, R83 ;  /* 0x0000005358537221 */ /* 0x020fe40000000000 */
[----:B----4-:R-:W-:Y:S02]  /*6980*/  FADD R84, R87, R84 ;  /* 0x0000005457547221 */ /* 0x010fe40000000000 */
[----:B------:R-:W-:-:S02]  /*6990*/  FADD R80, R86, R80 ;  /* 0x0000005056507221 */ /* 0x000fc40000000000 */
[----:B------:R-:W-:Y:S01]  /*69a0*/  FADD R81, R85, R81 ;  /* 0x0000005155517221 */ /* 0x000fe20000000000 */
[----:B------:R-:W-:Y:S04]  /*69b0*/  SHFL.BFLY PT, R86, R95, 0x1, 0x1f ;  /* 0x0c201f005f567f89 */ /* 0x000fe800000e0000 */
[----:B------:R-:W0:Y:S04]  /*69c0*/  SHFL.BFLY PT, R85, R94, 0x1, 0x1f ;  /* 0x0c201f005e557f89 */ /* 0x000e2800000e0000 */
[----:B------:R-:W1:Y:S04]  /*69d0*/  SHFL.BFLY PT, R87, R91, 0x1, 0x1f ;  /* 0x0c201f005b577f89 */ /* 0x000e6800000e0000 */
[----:B------:R-:W2:Y:S04]  /*69e0*/  SHFL.BFLY PT, R88, R82, 0x1, 0x1f ;  /* 0x0c201f0052587f89 */ /* 0x000ea800000e0000 */
[----:B------:R-:W3:Y:S04]  /*69f0*/  SHFL.BFLY PT, R89, R83, 0x1, 0x1f ;  /* 0x0c201f0053597f89 */ /* 0x000ee800000e0000 */
[----:B------:R-:W4:Y:S04]  /*6a00*/  SHFL.BFLY PT, R90, R84, 0x1, 0x1f ;  /* 0x0c201f00545a7f89 */ /* 0x000f2800000e0000 */
[----:B------:R-:W5:Y:S04]  /*6a10*/  SHFL.BFLY PT, R92, R80, 0x1, 0x1f ;  /* 0x0c201f00505c7f89 */ /* 0x000f6800000e0000 */
[----:B------:R-:W5:Y:S01]  /*6a20*/  SHFL.BFLY PT, R93, R81, 0x1, 0x1f ;  /* 0x0c201f00515d7f89 */ /* 0x000f6200000e0000 */
[----:B0-----:R-:W-:-:S03]  /*6a30*/  FADD R85, R94, R85 ;  /* 0x000000555e557221 */ /* 0x001fc60000000000 */
[----:B------:R-:W-:Y:S01]  /*6a40*/  BAR.SYNC.DEFER_BLOCKING 0x0 ;  /* 0x0000000000007b1d */ /* 0x000fe20000010000 */
[----:B------:R-:W-:Y:S02]  /*6a50*/  FADD R86, R95, R86 ;  /* 0x000000565f567221 */ /* 0x000fe40000000000 */
[----:B-1----:R-:W-:Y:S02]  /*6a60*/  FADD R87, R91, R87 ;  /* 0x000000575b577221 */ /* 0x002fe40000000000 */
[----:B--2---:R-:W-:Y:S01]  /*6a70*/  FADD R88, R82, R88 ;  /* 0x0000005852587221 */ /* 0x004fe20000000000 */
[----:B------:R-:W2:Y:S01]  /*6a80*/  LDL.64 R94, [R1+0x30] ;  /* 0x00003000015e7983 */ /* 0x000ea20000100a00 */
[----:B---3--:R-:W-:Y:S02]  /*6a90*/  FADD R89, R83, R89 ;  /* 0x0000005953597221 */ /* 0x008fe40000000000 */
[----:B----4-:R-:W-:Y:S02]  /*6aa0*/  FADD R90, R84, R90 ;  /* 0x0000005a545a7221 */ /* 0x010fe40000000000 */
[----:B-----5:R-:W-:-:S02]  /*6ab0*/  FADD R92, R80, R92 ;  /* 0x0000005c505c7221 */ /* 0x020fc40000000000 */
[----:B------:R-:W-:Y:S01]  /*6ac0*/  FADD R93, R81, R93 ;  /* 0x0000005d515d7221 */ /* 0x000fe20000000000 */
[----:B------:R-:W-:Y:S04]  /*6ad0*/  @P0 STS [R180+0x10000], R85 ;  /* 0x01000055b4000388 */ /* 0x000fe80000000800 */
[----:B------:R-:W-:Y:S04]  /*6ae0*/  @P0 STS [R180+0x10040], R86 ;  /* 0x01004056b4000388 */ /* 0x000fe80000000800 */
[----:B------:R-:W-:Y:S04]  /*6af0*/  @P0 STS [R180+0x10080], R87 ;  /* 0x01008057b4000388 */ /* 0x000fe80000000800 */
[----:B------:R-:W-:Y:S04]  /*6b00*/  @P0 STS [R180+0x100c0], R88 ;  /* 0x0100c058b4000388 */ /* 0x000fe80000000800 */
[----:B------:R-:W-:Y:S04]  /*6b10*/  @P0 STS [R180+0x10100], R89 ;  /* 0x01010059b4000388 */ /* 0x000fe80000000800 */
[----:B------:R0:W-:Y:S04]  /*6b20*/  @P0 STS [R180+0x10140], R90 ;  /* 0x0101405ab4000388 */ /* 0x0001e80000000800 */
[----:B------:R-:W-:Y:S04]  /*6b30*/  @P0 STS [R180+0x10180], R92 ;  /* 0x0101805cb4000388 */ /* 0x000fe80000000800 */
[----:B------:R1:W-:Y:S04]  /*6b40*/  @P0 STS [R180+0x101c0], R93 ;  /* 0x0101c05db4000388 */ /* 0x0003e80000000800 */
[----:B------:R-:W-:Y:S01]  /*6b50*/  BAR.SYNC.DEFER_BLOCKING 0x0 ;  /* 0x0000000000007b1d */ /* 0x000fe20000010000 */
[----:B------:R-:W-:-:S05]  /*6b60*/  IMAD.WIDE R80, R177, 0x2, R170 ;  /* 0x00000002b1507825 */ /* 0x000fca00078e02aa */
[----:B0-----:R-:W3:Y:S01]  /*6b70*/  LDL.64 R90, [R1+0x40] ;  /* 0x00004000015a7983 */ /* 0x001ee20000100a00 */
[----:B------:R-:W-:-:S03]  /*6b80*/  IMAD.WIDE R88, R177, 0x2, R172 ;  /* 0x00000002b1587825 */ /* 0x000fc600078e02ac */
[----:B------:R-:W5:Y:S01]  /*6b90*/  LDL.64 R172, [R1+0x28] ;  /* 0x0000280001ac7983 */ /* 0x000f620000100a00 */
[----:B------:R-:W-:-:S03]  /*6ba0*/  IMAD.WIDE R82, R177, 0x2, R96 ;  /* 0x00000002b1527825 */ /* 0x000fc600078e0260 */
[----:B-1----:R-:W5:Y:S01]  /*6bb0*/  LDL.64 R92, [R1+0x20] ;  /* 0x00002000015c7983 */ /* 0x002f620000100a00 */
[----:B------:R-:W-:-:S03]  /*6bc0*/  IMAD.WIDE R86, R177, 0x2, R192 ;  /* 0x00000002b1567825 */ /* 0x000fc600078e02c0 */
[----:B------:R-:W5:Y:S04]  /*6bd0*/  LDL.64 R170, [R1+0x18] ;  /* 0x0000180001aa7983 */ /* 0x000f680000100a00 */
[----:B------:R-:W5:Y:S04]  /*6be0*/  LDL.64 R96, [R1+0x10] ;  /* 0x0000100001607983 */ /* 0x000f680000100a00 */
[----:B------:R-:W0:Y:S04]  /*6bf0*/  @!P2 LDS R209, [R187.X4+0x10000] ;  /* 0x01000000bbd1a984 */ /* 0x000e280000004800 */
[----:B0-----:R-:W0:Y:S02]  /*6c00*/  SHFL.BFLY PT, R84, R209, 0x1, 0x1f ;  /* 0x0c201f00d1547f89 */ /* 0x001e2400000e0000 */
[----:B0-----:R-:W-:-:S05]  /*6c10*/  FADD R84, R209, R84 ;  /* 0x00000054d1547221 */ /* 0x001fca0000000000 */
[----:B------:R0:W-:Y:S04]  /*6c20*/  @P1 STS [R187.X4+0x10000], R84 ;  /* 0x01000054bb001388 */ /* 0x0001e80000004800 */
[----:B------:R-:W-:Y:S01]  /*6c30*/  BAR.SYNC.DEFER_BLOCKING 0x0 ;  /* 0x0000000000007b1d */ /* 0x000fe20000010000 */
[----:B0-----:R-:W-:-:S05]  /*6c40*/  IMAD.WIDE R84, R177, 0x2, R206 ;  /* 0x00000002b1547825 */ /* 0x001fca00078e02ce */
[----:B------:R0:W4:Y:S04]  /*6c50*/  LDG.E.U16 R80, [R80.64] ;  /* 0x0000000450507981 */ /* 0x000128000c1e1500 */
[----:B------:R1:W4:Y:S04]  /*6c60*/  LDG.E.U16 R84, [R84.64] ;  /* 0x0000000454547981 */ /* 0x000328000c1e1500 */
[----:B------:R-:W1:Y:S04]  /*6c70*/  LDS R206, [R252+0x10000] ;  /* 0x01000000fcce7984 */ /* 0x000e680000000800 */
[----:B0-----:R0:W4:Y:S04]  /*6c80*/  LDG.E.U16 R81, [R82.64] ;  /* 0x0000000452517981 */ /* 0x001128000c1e1500 */
[----:B-1----:R1:W4:Y:S01]  /*6c90*/  LDG.E.U16 R85, [R86.64] ;  /* 0x0000000456557981 */ /* 0x002322000c1e1500 */
[----:B------:R-:W-:-:S03]  /*6ca0*/  IMAD.WIDE R192, R177, 0x2, R232 ;  /* 0x00000002b1c07825 */ /* 0x000fc600078e02e8 */
[----:B------:R-:W2:Y:S01]  /*6cb0*/  LDS R219, [R252+0x10040] ;  /* 0x01004000fcdb7984 */ /* 0x000ea20000000800 */
[----:B0-----:R-:W-:-:S03]  /*6cc0*/  IMAD.WIDE R82, R177, 0x2, R174 ;  /* 0x00000002b1527825 */ /* 0x001fc600078e02ae */
[----:B------:R-:W4:Y:S01]  /*6cd0*/  LDL.64 R174, [R1+0x38] ;  /* 0x0000380001ae7983 */ /* 0x000f220000100a00 */
[----:B-1----:R-:W-:-:S03]  /*6ce0*/  IMAD.WIDE R86, R177, 0x2, R98 ;  /* 0x00000002b1567825 */ /* 0x002fc600078e0262 */
[----:B------:R-:W4:Y:S04]  /*6cf0*/  LDL.64 R98, [R1] ;  /* 0x0000000001627983 */ /* 0x000f280000100a00 */
[----:B------:R0:W4:Y:S04]  /*6d00*/  LDG.E.U16 R86, [R86.64] ;  /* 0x0000000456567981 */ /* 0x000128000c1e1500 */
[----:B------:R1:W4:Y:S04]  /*6d10*/  LDG.E.U16 R82, [R82.64] ;  /* 0x0000000452527981 */ /* 0x000328000c1e1500 */
[----:B-1----:R4:W4:Y:S01]  /*6d20*/  LDG.E.U16 R83, [R88.64] ;  /* 0x0000000458537981 */ /* 0x002922000c1e1500 */
[----:B------:R-:W-:-:S04]  /*6d30*/  FADD R207, -R2, R186 ;  /* 0x000000ba02cf7221 */ /* 0x000fc80000000100 */
[----:B------:R-:W-:Y:S02]  /*6d40*/  FMUL R207, R207, 1.4426950216293334961 ;  /* 0x3fb8aa3bcfcf7820 */ /* 0x000fe40000400000 */
[----:B------:R-:W-:-:S04]  /*6d50*/  IMAD.WIDE R186, R177, 0x2, R228 ;  /* 0x00000002b1ba7825 */ /* 0x000fc800078e02e4 */
[----:B------:R-:W1:Y:S02]  /*6d60*/  MUFU.EX2 R207, R207 ;  /* 0x000000cf00cf7308 */ /* 0x000e640000000800 */
[----:B-1----:R-:W-:Y:S02]  /*6d70*/  FFMA R218, R207, R218, R206 ;  /* 0x000000dacfda7223 */ /* 0x002fe400000000ce */
[----:B------:R-:W-:Y:S02]  /*6d80*/  FADD R206, -R3, R200 ;  /* 0x000000c803ce7221 */ /* 0x000fe40000000100 */
[----:B--2---:R-:W-:-:S04]  /*6d90*/  IMAD.WIDE R94, R177, 0x2, R94 ;  /* 0x00000002b15e7825 */ /* 0x004fc800078e025e */
[----:B---3--:R-:W-:-:S05]  /*6da0*/  IMAD.WIDE R90, R177, 0x2, R90 ;  /* 0x00000002b15a7825 */ /* 0x008fca00078e025a */
[----:B0-----:R0:W2:Y:S01]  /*6db0*/  LDG.E.U16 R87, [R90.64] ;  /* 0x000000045a577981 */ /* 0x0010a2000c1e1500 */
[----:B-----5:R-:W-:-:S04]  /*6dc0*/  IMAD.WIDE R92, R177, 0x2, R92 ;  /* 0x00000002b15c7825 */ /* 0x020fc800078e025c */
[----:B0-----:R-:W-:-:S06]  /*6dd0*/  IMAD.WIDE R90, R177, 0x2, R172 ;  /* 0x00000002b15a7825 */ /* 0x001fcc00078e02ac */
[----:B------:R0:W3:Y:S01]  /*6de0*/  LDG.E.U16 R90, [R90.64] ;  /* 0x000000045a5a7981 */ /* 0x0000e2000c1e1500 */
[----:B------:R-:W-:-:S03]  /*6df0*/  IMAD.WIDE R96, R177, 0x2, R96 ;  /* 0x00000002b1607825 */ /* 0x000fc600078e0260 */
[----:B0-----:R0:W5:Y:S02]  /*6e00*/  LDG.E.U16 R91, [R92.64] ;  /* 0x000000045c5b7981 */ /* 0x001164000c1e1500 */
[----:B0-----:R-:W-:-:S06]  /*6e10*/  IMAD.WIDE R92, R177, 0x2, R170 ;  /* 0x00000002b15c7825 */ /* 0x001fcc00078e02aa */
[----:B------:R0:W2:Y:S04]  /*6e20*/  LDG.E.U16 R92, [R92.64] ;  /* 0x000000045c5c7981 */ /* 0x0000a8000c1e1500 */
[----:B0-----:R0:W2:Y:S02]  /*6e30*/  LDG.E.U16 R93, [R96.64] ;  /* 0x00000004605d7981 */ /* 0x0010a4000c1e1500 */
[----:B0-----:R-:W-:-:S06]  /*6e40*/  IMAD.WIDE R96, R177, 0x2, R250 ;  /* 0x00000002b1607825 */ /* 0x001fcc00078e02fa */
[----:B------:R0:W2:Y:S01]  /*6e50*/  LDG.E.U16 R96, [R96.64] ;  /* 0x0000000460607981 */ /* 0x0000a2000c1e1500 */
[----:B------:R-:W-:-:S04]  /*6e60*/  IMAD.WIDE R170, R177, 0x2, R244 ;  /* 0x00000002b1aa7825 */ /* 0x000fc800078e02f4 */
[----:B------:R-:W-:-:S04]  /*6e70*/  IMAD.WIDE R172, R177, 0x2, R236 ;  /* 0x00000002b1ac7825 */ /* 0x000fc800078e02ec */
[----:B----4-:R-:W-:-:S06]  /*6e80*/  IMAD.WIDE R88, R177, 0x2, R174 ;  /* 0x00000002b1587825 */ /* 0x010fcc00078e02ae */
[----:B------:R1:W4:Y:S04]  /*6e90*/  LDG.E.U16 R88, [R88.64] ;  /* 0x0000000458587981 */ /* 0x000328000c1e1500 */
[----:B-1----:R1:W2:Y:S02]  /*6ea0*/  LDG.E.U16 R89, [R94.64] ;  /* 0x000000045e597981 */ /* 0x0022a4000c1e1500 */
[----:B-1----:R-:W-:-:S04]  /*6eb0*/  IMAD.WIDE R94, R177, 0x2, R168 ;  /* 0x00000002b15e7825 */ /* 0x002fc800078e02a8 */
[C---:B------:R-:W-:Y:S02]  /*6ec0*/  IMAD.WIDE R168, R177.reuse, 0x2, R98 ;  /* 0x00000002b1a87825 */ /* 0x040fe400078e0262 */
[----:B------:R1:W2:Y:S02]  /*6ed0*/  LDG.E.U16 R94, [R94.64] ;  /* 0x000000045e5e7981 */ /* 0x0002a4000c1e1500 */
[----:B------:R-:W-:-:S05]  /*6ee0*/  IMAD.WIDE R98, R177, 0x2, R248 ;  /* 0x00000002b1627825 */ /* 0x000fca00078e02f8 */
[----:B0-----:R0:W3:Y:S01]  /*6ef0*/  LDG.E.U16 R97, [R98.64] ;  /* 0x0000000462617981 */ /* 0x0010e2000c1e1500 */
[----:B------:R-:W-:-:S03]  /*6f00*/  IMAD.WIDE R174, R177, 0x2, R240 ;  /* 0x00000002b1ae7825 */ /* 0x000fc600078e02f0 */
[----:B-1----:R1:W3:Y:S01]  /*6f10*/  LDG.E.U16 R95, [R168.64] ;  /* 0x00000004a85f7981 */ /* 0x0022e2000c1e1500 */
[----:B0-----:R-:W-:-:S04]  /*6f20*/  IMAD.WIDE R98, R177, 0x2, R246 ;  /* 0x00000002b1627825 */ /* 0x001fc800078e02f6 */
[C---:B-1----:R-:W-:Y:S02]  /*6f30*/  IMAD.WIDE R168, R177.reuse, 0x2, R242 ;  /* 0x00000002b1a87825 */ /* 0x042fe400078e02f2 */
[----:B------:R0:W5:Y:S04]  /*6f40*/  LDG.E.U16 R98, [R98.64] ;  /* 0x0000000462627981 */ /* 0x000168000c1e1500 */
[----:B------:R1:W5:Y:S04]  /*6f50*/  LDG.E.U16 R168, [R168.64] ;  /* 0x00000004a8a87981 */ /* 0x000368000c1e1500 */
[----:B0-----:R0:W5:Y:S04]  /*6f60*/  LDG.E.U16 R99, [R170.64] ;  /* 0x00000004aa637981 */ /* 0x001168000c1e1500 */
[----:B-1----:R1:W5:Y:S01]  /*6f70*/  LDG.E.U16 R169, [R174.64] ;  /* 0x00000004aea97981 */ /* 0x002362000c1e1500 */
        /* <DEDUP_REMOVED lines=10> */
[----:B0-----:R0:W5:Y:S02]  /*7020*/  LDG.E.U16 R173, [R192.64] ;  /* 0x00000004c0ad7981 */ /* 0x001164000c1e1500 */
[----:B0-----:R-:W-:-:S05]  /*7030*/  IMAD.WIDE R192, R177, 0x2, R224 ;  /* 0x00000002b1c07825 */ /* 0x001fca00078e02e0 */
[----:B-1----:R0:W5:Y:S02]  /*7040*/  LDG.E.U16 R187, [R192.64] ;  /* 0x00000004c0bb7981 */ /* 0x002164000c1e1500 */
[----:B0-----:R-:W-:-:S05]  /*7050*/  IMAD.WIDE R192, R177, 0x2, R222 ;  /* 0x00000002b1c07825 */ /* 0x001fca00078e02de */
[----:B------:R0:W5:Y:S02]  /*7060*/  LDG.E.U16 R200, [R192.64] ;  /* 0x00000004c0c87981 */ /* 0x000164000c1e1500 */
[----:B0-----:R-:W-:-:S06]  /*7070*/  IMAD.WIDE R192, R177, 0x2, R220 ;  /* 0x00000002b1c07825 */ /* 0x001fcc00078e02dc */
[----:B------:R0:W5:Y:S01]  /*7080*/  LDG.E.U16 R192, [R192.64] ;  /* 0x00000004c0c07981 */ /* 0x000162000c1e1500 */
[----:B------:R-:W-:-:S06]  /*7090*/  FMUL R206, R206, 1.4426950216293334961 ;  /* 0x3fb8aa3bcece7820 */ /* 0x000fcc0000400000 */
[----:B------:R-:W1:Y:S02]  /*70a0*/  MUFU.EX2 R206, R206 ;  /* 0x000000ce00ce7308 */ /* 0x000e640000000800 */
[C---:B-1----:R-:W-:Y:S02]  /*70b0*/  FFMA R217, R206.reuse, R217, R219 ;  /* 0x000000d9ced97223 */ /* 0x042fe400000000db */
[C---:B------:R-:W-:Y:S02]  /*70c0*/  FMUL R158, R206.reuse, R158 ;  /* 0x0000009ece9e7220 */ /* 0x040fe40000400000 */
[C---:B------:R-:W-:Y:S02]  /*70d0*/  FMUL R159, R206.reuse, R159 ;  /* 0x0000009fce9f7220 */ /* 0x040fe40000400000 */
[C---:B------:R-:W-:Y:S02]  /*70e0*/  FMUL R154, R206.reuse, R154 ;  /* 0x0000009ace9a7220 */ /* 0x040fe40000400000 */
[----:B------:R-:W-:-:S02]  /*70f0*/  FMUL R155, R206, R155 ;  /* 0x0000009bce9b7220 */ /* 0x000fc40000400000 */
[C---:B------:R-:W-:Y:S02]  /*7100*/  FMUL R150, R206.reuse, R150 ;  /* 0x00000096ce967220 */ /* 0x040fe40000400000 */
[C---:B------:R-:W-:Y:S02]  /*7110*/  FMUL R151, R206.reuse, R151 ;  /* 0x00000097ce977220 */ /* 0x040fe40000400000 */
        /* <DEDUP_REMOVED lines=10> */
[----:B------:R-:W1:Y:S01]  /*71c0*/  LDS R206, [R252+0x10080] ;  /* 0x01008000fcce7984 */ /* 0x000e620000000800 */
[----:B0-----:R-:W-:-:S04]  /*71d0*/  FADD R193, -R4, R196 ;  /* 0x000000c404c17221 */ /* 0x001fc80000000100 */
[----:B------:R-:W-:-:S06]  /*71e0*/  FMUL R193, R193, 1.4426950216293334961 ;  /* 0x3fb8aa3bc1c17820 */ /* 0x000fcc0000400000 */
[----:B------:R-:W0:Y:S01]  /*71f0*/  MUFU.EX2 R193, R193 ;  /* 0x000000c100c17308 */ /* 0x000e220000000800 */
[----:B------:R-:W-:Y:S01]  /*7200*/  F2FP.BF16.PACK_AB R189, R190, R189 ;  /* 0x000000bdbebd723e */ /* 0x000fe200000010ff */
[----:B------:R-:W-:Y:S01]  /*7210*/  FADD R196, -R5, R195 ;  /* 0x000000c305c47221 */ /* 0x000fe20000000100 */
[----:B------:R-:W-:Y:S01]  /*7220*/  F2FP.BF16.PACK_AB R188, R188, R184 ;  /* 0x000000b8bcbc723e */ /* 0x000fe200000010ff */
[----:B------:R-:W-:Y:S01]  /*7230*/  LDS R195, [R252+0x100c0] ;  /* 0x0100c000fcc37984 */ /* 0x000fe20000000800 */
[----:B------:R-:W-:-:S03]  /*7240*/  F2FP.BF16.PACK_AB R190, R183, R10 ;  /* 0x0000000ab7be723e */ /* 0x000fc600000010ff */
[----:B------:R-:W-:Y:S04]  /*7250*/  LDS R184, [R252+0x10140] ;  /* 0x01014000fcb87984 */ /* 0x000fe80000000800 */
[----:B------:R-:W-:Y:S01]  /*7260*/  LDS R183, [R252+0x10180] ;  /* 0x01018000fcb77984 */ /* 0x000fe20000000800 */
[----:B0-----:R-:W-:-:S03]  /*7270*/  FMUL R124, R193, R124 ;  /* 0x0000007cc17c7220 */ /* 0x001fc60000400000 */
[----:B------:R-:W-:Y:S01]  /*7280*/  LDS R10, [R252+0x101c0] ;  /* 0x0101c000fc0a7984 */ /* 0x000fe20000000800 */
[C---:B------:R-:W-:Y:S02]  /*7290*/  FMUL R125, R193.reuse, R125 ;  /* 0x0000007dc17d7220 */ /* 0x040fe40000400000 */
[C---:B------:R-:W-:Y:S02]  /*72a0*/  FMUL R120, R193.reuse, R120 ;  /* 0x00000078c1787220 */ /* 0x040fe40000400000 */
[C---:B------:R-:W-:Y:S02]  /*72b0*/  FMUL R121, R193.reuse, R121 ;  /* 0x00000079c1797220 */ /* 0x040fe40000400000 */
[C---:B------:R-:W-:Y:S02]  /*72c0*/  FMUL R116, R193.reuse, R116 ;  /* 0x00000074c1747220 */ /* 0x040fe40000400000 */
[C---:B------:R-:W-:Y:S02]  /*72d0*/  FMUL R117, R193.reuse, R117 ;  /* 0x00000075c1757220 */ /* 0x040fe40000400000 */
[----:B------:R-:W-:-:S02]  /*72e0*/  FMUL R112, R193, R112 ;  /* 0x00000070c1707220 */ /* 0x000fc40000400000 */
[C---:B-1----:R-:W-:Y:S02]  /*72f0*/  FFMA R216, R193.reuse, R216, R206 ;  /* 0x000000d8c1d87223 */ /* 0x042fe400000000ce */
        /* <DEDUP_REMOVED lines=8> */
[----:B------:R-:W-:Y:S02]  /*7380*/  FMUL R77, R193, R77 ;  /* 0x0000004dc14d7220 */ /* 0x000fe40000400000 */
[----:B------:R-:W-:Y:S04]  /*7390*/  LDS R193, [R252+0x10100] ;  /* 0x01010000fcc17984 */ /* 0x000fe80000000800 */
[----:B------:R-:W-:Y:S01]  /*73a0*/  BAR.SYNC.DEFER_BLOCKING 0x0 ;  /* 0x0000000000007b1d */ /* 0x000fe20000010000 */
[----:B------:R-:W-:-:S02]  /*73b0*/  F2FP.BF16.PACK_AB R191, R194, R191 ;  /* 0x000000bfc2bf723e */ /* 0x000fc400000010ff */
[----:B------:R-:W-:Y:S02]  /*73c0*/  F2FP.BF16.PACK_AB R204, R204, R205 ;  /* 0x000000cdcccc723e */ /* 0x000fe400000010ff */
[----:B------:R-:W-:Y:S02]  /*73d0*/  F2FP.BF16.PACK_AB R202, R202, R203 ;  /* 0x000000cbcaca723e */ /* 0x000fe400000010ff */
[----:B------:R-:W-:Y:S02]  /*73e0*/  F2FP.BF16.PACK_AB R199, R199, R201 ;  /* 0x000000c9c7c7723e */ /* 0x000fe400000010ff */
[----:B------:R-:W-:Y:S01]  /*73f0*/  F2FP.BF16.PACK_AB R197, R197, R198 ;  /* 0x000000c6c5c5723e */ /* 0x000fe200000010ff */
[----:B------:R-:W-:Y:S04]  /*7400*/  STS.U16 [R179+0x10000], R80 ;  /* 0x01000050b3007388 */ /* 0x000fe80000000400 */
[----:B------:R-:W-:Y:S04]  /*7410*/  STS.U16 [R179+0x10200], R81 ;  /* 0x01020051b3007388 */ /* 0x000fe80000000400 */
[----:B------:R-:W-:Y:S04]  /*7420*/  STS.U16 [R179+0x10400], R82 ;  /* 0x01040052b3007388 */ /* 0x000fe80000000400 */
[----:B------:R-:W-:Y:S04]  /*7430*/  STS.U16 [R179+0x10600], R83 ;  /* 0x01060053b3007388 */ /* 0x000fe80000000400 */
[----:B------:R-:W-:Y:S04]  /*7440*/  STS.U16 [R179+0x10800], R84 ;  /* 0x01080054b3007388 */ /* 0x000fe80000000400 */
[----:B------:R-:W-:Y:S04]  /*7450*/  STS.U16 [R179+0x10a00], R85 ;  /* 0x010a0055b3007388 */ /* 0x000fe80000000400 */
[----:B------:R-:W-:Y:S04]  /*7460*/  STS.U16 [R179+0x10c00], R86 ;  /* 0x010c0056b3007388 */ /* 0x000fe80000000400 */
[----:B--2---:R-:W-:Y:S04]  /*7470*/  STS.U16 [R179+0x10e00], R87 ;  /* 0x010e0057b3007388 */ /* 0x004fe80000000400 */
[----:B----4-:R-:W-:Y:S04]  /*7480*/  STS.U16 [R179+0x11000], R88 ;  /* 0x01100058b3007388 */ /* 0x010fe80000000400 */
[----:B------:R-:W-:Y:S04]  /*7490*/  STS.U16 [R179+0x11200], R89 ;  /* 0x01120059b3007388 */ /* 0x000fe80000000400 */
[----:B---3--:R-:W-:Y:S04]  /*74a0*/  STS.U16 [R179+0x11400], R90 ;  /* 0x0114005ab3007388 */ /* 0x008fe80000000400 */
        /* <DEDUP_REMOVED lines=21> */
[----:B------:R-:W-:Y:S04]  /*7600*/  STS [R163+0x14000], R188 ;  /* 0x014000bca3007388 */ /* 0x000fe80000000800 */
[----:B------:R-:W-:Y:S04]  /*7610*/  STS [R163+0x14100], R189 ;  /* 0x014100bda3007388 */ /* 0x000fe80000000800 */
[----:B------:R-:W-:Y:S04]  /*7620*/  STS [R163+0x14200], R191 ;  /* 0x014200bfa3007388 */ /* 0x000fe80000000800 */
[----:B------:R-:W-:Y:S04]  /*7630*/  STS [R163+0x14300], R204 ;  /* 0x014300cca3007388 */ /* 0x000fe80000000800 */
[----:B------:R-:W-:Y:S04]  /*7640*/  STS [R163+0x14400], R202 ;  /* 0x014400caa3007388 */ /* 0x000fe80000000800 */
[----:B------:R-:W-:Y:S04]  /*7650*/  STS [R163+0x14500], R199 ;  /* 0x014500c7a3007388 */ /* 0x000fe80000000800 */
[----:B------:R-:W-:Y:S04]  /*7660*/  STS [R163+0x14600], R197 ;  /* 0x014600c5a3007388 */ /* 0x000fe80000000800 */
[----:B------:R-:W-:Y:S04]  /*7670*/  STS [R163+0x14700], R190 ;  /* 0x014700bea3007388 */ /* 0x000fe80000000800 */
[----:B------:R-:W-:Y:S01]  /*7680*/  BAR.SYNC.DEFER_BLOCKING 0x0 ;  /* 0x0000000000007b1d */ /* 0x000fe20000010000 */
[----:B------:R-:W-:-:S06]  /*7690*/  FMUL R196, R196, 1.4426950216293334961 ;  /* 0x3fb8aa3bc4c47820 */ /* 0x000fcc0000400000 */
[----:B------:R-:W0:Y:S01]  /*76a0*/  MUFU.EX2 R196, R196 ;  /* 0x000000c400c47308 */ /* 0x000e220000000800 */
[----:B------:R-:W-:Y:S04]  /*76b0*/  LDSM.16.M88.4 R80, [R176+0x10000] ;  /* 0x01000000b050783b */ /* 0x000fe80000000200 */
[----:B------:R-:W-:Y:S04]  /*76c0*/  LDSM.16.M88.4 R84, [R176+0x11000] ;  /* 0x01100000b054783b */ /* 0x000fe80000000200 */
[----:B------:R-:W-:Y:S04]  /*76d0*/  LDSM.16.M88.4 R88, [R176+0x12000] ;  /* 0x01200000b058783b */ /* 0x000fe80000000200 */
[----:B------:R-:W-:Y:S04]  /*76e0*/  LDSM.16.M88.4 R92, [R176+0x13000] ;  /* 0x01300000b05c783b */ /* 0x000fe80000000200 */
[----:B------:R-:W1:Y:S04]  /*76f0*/  LDSM.16.M88.4 R96, [R181+0x14200] ;  /* 0x01420000b560783b */ /* 0x000e680000000200 */
[----:B------:R-:W2:Y:S01]  /*7700*/  LDSM.16.M88.4 R172, [R181+0x14000] ;  /* 0x01400000b5ac783b */ /* 0x000ea20000000200 */
[----:B0-----:R-:W-:-:S02]  /*7710*/  FMUL R126, R196, R126 ;  /* 0x0000007ec47e7220 */ /* 0x001fc40000400000 */
[C---:B------:R-:W-:Y:S01]  /*7720*/  FMUL R127, R196.reuse, R127 ;  /* 0x0000007fc47f7220 */ /* 0x040fe20000400000 */
[----:B------:R-:W0:Y:S01]  /*7730*/  LDSM.16.M88.4 R168, [R181+0x14400] ;  /* 0x01440000b5a8783b */ /* 0x000e220000000200 */
        /* <DEDUP_REMOVED lines=13> */
[----:B------:R-:W-:Y:S02]  /*7810*/  FMUL R79, R196, R79 ;  /* 0x0000004fc44f7220 */ /* 0x000fe40000400000 */
[C---:B------:R-:W-:Y:S02]  /*7820*/  FMUL R156, R207.reuse, R156 ;  /* 0x0000009ccf9c7220 */ /* 0x040fe40000400000 */
[C---:B------:R-:W-:Y:S01]  /*7830*/  FMUL R157, R207.reuse, R157 ;  /* 0x0000009dcf9d7220 */ /* 0x040fe20000400000 */
[----:B-1----:R-:W-:Y:S01]  /*7840*/  HMMA.16816.F32.BF16 R124, R96, R80, R124 ;  /* 0x00000050607c723c */ /* 0x002fe2000004187c */
[----:B------:R-:W-:-:S02]  /*7850*/  FMUL R152, R207, R152 ;  /* 0x00000098cf987220 */ /* 0x000fc40000400000 */
[C---:B------:R-:W-:Y:S02]  /*7860*/  FMUL R153, R207.reuse, R153 ;  /* 0x00000099cf997220 */ /* 0x040fe40000400000 */
[C---:B------:R-:W-:Y:S02]  /*7870*/  FMUL R148, R207.reuse, R148 ;  /* 0x00000094cf947220 */ /* 0x040fe40000400000 */
[C---:B------:R-:W-:Y:S01]  /*7880*/  FMUL R149, R207.reuse, R149 ;  /* 0x00000095cf957220 */ /* 0x040fe20000400000 */
[----:B------:R-:W-:Y:S01]  /*7890*/  HMMA.16816.F32.BF16 R120, R96, R82, R120 ;  /* 0x000000526078723c */ /* 0x000fe20000041878 */
[C---:B------:R-:W-:Y:S02]  /*78a0*/  FMUL R144, R207.reuse, R144 ;  /* 0x00000090cf907220 */ /* 0x040fe40000400000 */
[C---:B------:R-:W-:Y:S02]  /*78b0*/  FMUL R145, R207.reuse, R145 ;  /* 0x00000091cf917220 */ /* 0x040fe40000400000 */
[----:B------:R-:W-:-:S02]  /*78c0*/  FMUL R140, R207, R140 ;  /* 0x0000008ccf8c7220 */ /* 0x000fc40000400000 */
[C---:B------:R-:W-:Y:S01]  /*78d0*/  FMUL R141, R207.reuse, R141 ;  /* 0x0000008dcf8d7220 */ /* 0x040fe20000400000 */
[C---:B------:R-:W-:Y:S01]  /*78e0*/  HMMA.16816.F32.BF16 R116, R96.reuse, R84, R116 ;  /* 0x000000546074723c */ /* 0x040fe20000041874 */
[C---:B------:R-:W-:Y:S02]  /*78f0*/  FMUL R136, R207.reuse, R136 ;  /* 0x00000088cf887220 */ /* 0x040fe40000400000 */
[C---:B------:R-:W-:Y:S02]  /*7900*/  FMUL R137, R207.reuse, R137 ;  /* 0x00000089cf897220 */ /* 0x040fe40000400000 */
[C---:B------:R-:W-:Y:S02]  /*7910*/  FMUL R132, R207.reuse, R132 ;  /* 0x00000084cf847220 */ /* 0x040fe40000400000 */
[C---:B------:R-:W-:Y:S01]  /*7920*/  FMUL R133, R207.reuse, R133 ;  /* 0x00000085cf857220 */ /* 0x040fe20000400000 */
[----:B------:R-:W-:Y:S01]  /*7930*/  HMMA.16816.F32.BF16 R112, R96, R86, R112 ;  /* 0x000000566070723c */ /* 0x000fe20000041870 */
[----:B------:R-:W-:-:S02]  /*7940*/  FMUL R128, R207, R128 ;  /* 0x00000080cf807220 */ /* 0x000fc40000400000 */
[----:B------:R-:W-:-:S05]  /*7950*/  FMUL R129, R207, R129 ;  /* 0x00000081cf817220 */ /* 0x000fca0000400000 */
[C---:B------:R-:W-:Y:S08]  /*7960*/  HMMA.16816.F32.BF16 R108, R96.reuse, R88, R108 ;  /* 0x00000058606c723c */ /* 0x040ff0000004186c */
[C---:B------:R-:W-:Y:S08]  /*7970*/  HMMA.16816.F32.BF16 R104, R96.reuse, R90, R104 ;  /* 0x0000005a6068723c */ /* 0x040ff00000041868 */
[C---:B------:R-:W-:Y:S08]  /*7980*/  HMMA.16816.F32.BF16 R100, R96.reuse, R92, R100 ;  /* 0x0000005c6064723c */ /* 0x040ff00000041864 */
[----:B------:R-:W-:Y:S01]  /*7990*/  HMMA.16816.F32.BF16 R76, R96, R94, R76 ;  /* 0x0000005e604c723c */ /* 0x000fe2000004184c */
[----:B------:R-:W1:Y:S01]  /*79a0*/  LDSM.16.M88.4 R96, [R181+0x14600] ;  /* 0x01460000b560783b */ /* 0x000e620000000200 */
[----:B------:R-:W-:-:S06]  /*79b0*/  FADD R11, -R6, R11 ;  /* 0x0000000b060b7221 */ /* 0x000fcc0000000100 */
[----:B--2---:R-:W-:Y:S01]  /*79c0*/  HMMA.16816.F32.BF16 R156, R172, R80, R156 ;  /* 0x00000050ac9c723c */ /* 0x004fe2000004189c */
[----:B------:R-:W-:-:S07]  /*79d0*/  FMUL R11, R11, 1.4426950216293334961 ;  /* 0x3fb8aa3b0b0b7820 */ /* 0x000fce0000400000 */
[C---:B------:R-:W-:Y:S08]  /*79e0*/  HMMA.16816.F32.BF16 R152, R172.reuse, R82, R152 ;  /* 0x00000052ac98723c */ /* 0x040ff00000041898 */
[C---:B------:R-:W-:Y:S08]  /*79f0*/  HMMA.16816.F32.BF16 R148, R172.reuse, R84, R148 ;  /* 0x00000054ac94723c */ /* 0x040ff00000041894 */
[C---:B------:R-:W-:Y:S08]  /*7a00*/  HMMA.16816.F32.BF16 R144, R172.reuse, R86, R144 ;  /* 0x00000056ac90723c */ /* 0x040ff00000041890 */
[C---:B------:R-:W-:Y:S08]  /*7a10*/  HMMA.16816.F32.BF16 R140, R172.reuse, R88, R140 ;  /* 0x00000058ac8c723c */ /* 0x040ff0000004188c */
[C---:B------:R-:W-:Y:S08]  /*7a20*/  HMMA.16816.F32.BF16 R136, R172.reuse, R90, R136 ;  /* 0x0000005aac88723c */ /* 0x040ff00000041888 */
[C---:B------:R-:W-:Y:S08]  /*7a30*/  HMMA.16816.F32.BF16 R132, R172.reuse, R92, R132 ;  /* 0x0000005cac84723c */ /* 0x040ff00000041884 */
[----:B------:R-:W-:Y:S07]  /*7a40*/  HMMA.16816.F32.BF16 R128, R172, R94, R128 ;  /* 0x0000005eac80723c */ /* 0x000fee0000041880 */
[----:B------:R-:W-:-:S02]  /*7a50*/  FADD R172, -R7, R185 ;  /* 0x000000b907ac7221 */ /* 0x000fc40000000100 */
[----:B------:R-:W-:Y:S02]  /*7a60*/  FADD R173, -R8, R182 ;  /* 0x000000b608ad7221 */ /* 0x000fe40000000100 */
[----:B------:R-:W-:Y:S02]  /*7a70*/  FADD R174, -R9, R208 ;  /* 0x000000d009ae7221 */ /* 0x000fe40000000100 */
[----:B------:R-:W-:Y:S02]  /*7a80*/  FMUL R172, R172, 1.4426950216293334961 ;  /* 0x3fb8aa3bacac7820 */ /* 0x000fe40000400000 */
[----:B------:R-:W-:Y:S02]  /*7a90*/  FMUL R173, R173, 1.4426950216293334961 ;  /* 0x3fb8aa3badad7820 */ /* 0x000fe40000400000 */
[----:B------:R-:W-:Y:S01]  /*7aa0*/  FMUL R174, R174, 1.4426950216293334961 ;  /* 0x3fb8aa3baeae7820 */ /* 0x000fe20000400000 */
[----:B------:R-:W2:Y:S01]  /*7ab0*/  MUFU.EX2 R11, R11 ;  /* 0x0000000b000b7308 */ /* 0x000ea20000000800 */
[----:B------:R-:W-:-:S07]  /*7ac0*/  IADD3 R178, R178, 0x10, RZ ;  /* 0x00000010b2b27810 */ /* 0x000fce0007ffe0ff */
[----:B------:R-:W3:Y:S08]  /*7ad0*/  MUFU.EX2 R172, R172 ;  /* 0x000000ac00ac7308 */ /* 0x000ef00000000800 */
[----:B------:R-:W4:Y:S08]  /*7ae0*/  MUFU.EX2 R173, R173 ;  /* 0x000000ad00ad7308 */ /* 0x000f300000000800 */
[----:B------:R-:W5:Y:S01]  /*7af0*/  MUFU.EX2 R174, R174 ;  /* 0x000000ae00ae7308 */ /* 0x000f620000000800 */
[----:B------:R-:W-:Y:S01]  /*7b00*/  ISETP.GE.AND P3, PT, R178, c[0x0][0x1d0], PT ;  /* 0x00007400b2007a0c */ /* 0x000fe20003f66270 */
[----:B--2---:R-:W-:-:S02]  /*7b10*/  FMUL R12, R11, R12 ;  /* 0x0000000c0b0c7220 */ /* 0x004fc40000400000 */
[C---:B------:R-:W-:Y:S02]  /*7b20*/  FMUL R13, R11.reuse, R13 ;  /* 0x0000000d0b0d7220 */ /* 0x040fe40000400000 */
[C---:B---3--:R-:W-:Y:S02]  /*7b30*/  FMUL R14, R172.reuse, R14 ;  /* 0x0000000eac0e7220 */ /* 0x048fe40000400000 */
[C---:B------:R-:W-:Y:S02]  /*7b40*/  FMUL R15, R172.reuse, R15 ;  /* 0x0000000fac0f7220 */ /* 0x040fe40000400000 */
[C---:B------:R-:W-:Y:S02]  /*7b50*/  FMUL R16, R11.reuse, R16 ;  /* 0x000000100b107220 */ /* 0x040fe40000400000 */
[----:B------:R-:W-:Y:S02]  /*7b60*/  FMUL R17, R11, R17 ;  /* 0x000000110b117220 */ /* 0x000fe40000400000 */
[----:B------:R-:W-:-:S02]  /*7b70*/  FMUL R18, R172, R18 ;  /* 0x00000012ac127220 */ /* 0x000fc40000400000 */
[C---:B------:R-:W-:Y:S02]  /*7b80*/  FMUL R19, R172.reuse, R19 ;  /* 0x00000013ac137220 */ /* 0x040fe40000400000 */
[C---:B------:R-:W-:Y:S02]  /*7b90*/  FMUL R20, R11.reuse, R20 ;  /* 0x000000140b147220 */ /* 0x040fe40000400000 */
        /* <DEDUP_REMOVED lines=22> */
[----:B------:R-:W-:Y:S02]  /*7d00*/  FMUL R71, R172, R71 ;  /* 0x00000047ac477220 */ /* 0x000fe40000400000 */
[C---:B----4-:R-:W-:Y:S02]  /*7d10*/  FMUL R36, R173.reuse, R36 ;  /* 0x00000024ad247220 */ /* 0x050fe40000400000 */
[C---:B------:R-:W-:Y:S02]  /*7d20*/  FMUL R37, R173.reuse, R37 ;  /* 0x00000025ad257220 */ /* 0x040fe40000400000 */
[C---:B-----5:R-:W-:Y:S02]  /*7d30*/  FMUL R38, R174.reuse, R38 ;  /* 0x00000026ae267220 */ /* 0x060fe40000400000 */
        /* <DEDUP_REMOVED lines=27> */
[C---:B------:R-:W-:Y:S02]  /*7ef0*/  FMUL R66, R174.reuse, R66 ;  /* 0x00000042ae427220 */ /* 0x040fe40000400000 */
[----:B------:R-:W-:Y:S02]  /*7f00*/  FMUL R67, R174, R67 ;  /* 0x00000043ae437220 */ /* 0x000fe40000400000 */
[----:B------:R-:W-:Y:S01]  /*7f10*/  FFMA R214, R11, R214, R193 ;  /* 0x000000d60bd67223 */ /* 0x000fe200000000c1 */
[----:B------:R-:W-:Y:S01]  /*7f20*/  MOV R11, 0x10 ;  /* 0x00000010000b7802 */ /* 0x000fe20000000f00 */
[----:B0-----:R-:W-:Y:S01]  /*7f30*/  HMMA.16816.F32.BF16 R12, R168, R80, R12 ;  /* 0x00000050a80c723c */ /* 0x001fe2000004180c */
[----:B------:R-:W-:Y:S01]  /*7f40*/  FFMA R215, R196, R215, R195 ;  /* 0x000000d7c4d77223 */ /* 0x000fe200000000c3 */
[----:B------:R-:W-:Y:S01]  /*7f50*/  MOV R200, R3 ;  /* 0x0000000300c87202 */ /* 0x000fe20000000f00 */
[----:B------:R-:W-:Y:S01]  /*7f60*/  FFMA R213, R172, R213, R184 ;  /* 0x000000d5acd57223 */ /* 0x000fe200000000b8 */
[----:B------:R-:W-:Y:S01]  /*7f70*/  MOV R195, R5 ;  /* 0x0000000500c37202 */ /* 0x000fe20000000f00 */
[----:B------:R-:W-:-:S03]  /*7f80*/  IMAD R160, R11, c[0x0][0x1a4], R160 ;  /* 0x000069000ba07a24 */ /* 0x000fc600078e02a0 */
[----:B------:R-:W-:Y:S01]  /*7f90*/  HMMA.16816.F32.BF16 R16, R168, R82, R16 ;  /* 0x00000052a810723c */ /* 0x000fe20000041810 */
[----:B------:R-:W-:Y:S01]  /*7fa0*/  IMAD R177, R11, c[0x0][0x1b4], R177 ;  /* 0x00006d000bb17a24 */ /* 0x000fe200078e02b1 */
[----:B------:R-:W-:Y:S01]  /*7fb0*/  MOV R185, R7 ;  /* 0x0000000700b97202 */ /* 0x000fe20000000f00 */
[----:B------:R-:W-:Y:S01]  /*7fc0*/  FFMA R212, R173, R212, R183 ;  /* 0x000000d4add47223 */ /* 0x000fe200000000b7 */
[----:B------:R-:W-:Y:S01]  /*7fd0*/  MOV R208, R9 ;  /* 0x0000000900d07202 */ /* 0x000fe20000000f00 */
[----:B------:R-:W-:-:S03]  /*7fe0*/  FFMA R211, R174, R211, R10 ;  /* 0x000000d3aed37223 */ /* 0x000fc6000000000a */
[----:B------:R-:W-:Y:S01]  /*7ff0*/  HMMA.16816.F32.BF16 R20, R168, R84, R20 ;  /* 0x00000054a814723c */ /* 0x000fe20000041814 */
[----:B------:R-:W-:Y:S02]  /*8000*/  IMAD.MOV.U32 R186, RZ, RZ, R2 ;  /* 0x000000ffffba7224 */ /* 0x000fe400078e0002 */
[----:B------:R-:W-:Y:S02]  /*8010*/  IMAD.MOV.U32 R196, RZ, RZ, R4 ;  /* 0x000000ffffc47224 */ /* 0x000fe400078e0004 */
[----:B------:R-:W-:-:S03]  /*8020*/  IMAD.MOV.U32 R11, RZ, RZ, R6 ;  /* 0x000000ffff0b7224 */ /* 0x000fc600078e0006 */
[----:B------:R-:W-:Y:S01]  /*8030*/  HMMA.16816.F32.BF16 R24, R168, R86, R24 ;  /* 0x00000056a818723c */ /* 0x000fe20000041818 */
[----:B------:R-:W-:-:S07]  /*8040*/  IMAD.MOV.U32 R182, RZ, RZ, R8 ;  /* 0x000000ffffb67224 */ /* 0x000fce00078e0008 */
[C---:B------:R-:W-:Y:S08]  /*8050*/  HMMA.16816.F32.BF16 R72, R168.reuse, R88, R72 ;  /* 0x00000058a848723c */ /* 0x040ff00000041848 */
[C---:B------:R-:W-:Y:S08]  /*8060*/  HMMA.16816.F32.BF16 R28, R168.reuse, R90, R28 ;  /* 0x0000005aa81c723c */ /* 0x040ff0000004181c */
[C---:B------:R-:W-:Y:S08]  /*8070*/  HMMA.16816.F32.BF16 R32, R168.reuse, R92, R32 ;  /* 0x0000005ca820723c */ /* 0x040ff00000041820 */
[----:B------:R-:W-:Y:S08]  /*8080*/  HMMA.16816.F32.BF16 R68, R168, R94, R68 ;  /* 0x0000005ea844723c */ /* 0x000ff00000041844 */
[C---:B-1----:R-:W-:Y:S08]  /*8090*/  HMMA.16816.F32.BF16 R36, R96.reuse, R80, R36 ;  /* 0x000000506024723c */ /* 0x042ff00000041824 */
[C---:B------:R-:W-:Y:S08]  /*80a0*/  HMMA.16816.F32.BF16 R40, R96.reuse, R82, R40 ;  /* 0x000000526028723c */ /* 0x040ff00000041828 */
[C---:B------:R-:W-:Y:S08]  /*80b0*/  HMMA.16816.F32.BF16 R44, R96.reuse, R84, R44 ;  /* 0x00000054602c723c */ /* 0x040ff0000004182c */
[C---:B------:R-:W-:Y:S08]  /*80c0*/  HMMA.16816.F32.BF16 R48, R96.reuse, R86, R48 ;  /* 0x000000566030723c */ /* 0x040ff00000041830 */
[C---:B------:R-:W-:Y:S08]  /*80d0*/  HMMA.16816.F32.BF16 R52, R96.reuse, R88, R52 ;  /* 0x000000586034723c */ /* 0x040ff00000041834 */
[C---:B------:R-:W-:Y:S08]  /*80e0*/  HMMA.16816.F32.BF16 R56, R96.reuse, R90, R56 ;  /* 0x0000005a6038723c */ /* 0x040ff00000041838 */
[C---:B------:R-:W-:Y:S08]  /*80f0*/  HMMA.16816.F32.BF16 R60, R96.reuse, R92, R60 ;  /* 0x0000005c603c723c */ /* 0x040ff0000004183c */
[----:B------:R-:W-:Y:S01]  /*8100*/  HMMA.16816.F32.BF16 R64, R96, R94, R64 ;  /* 0x0000005e6040723c */ /* 0x000fe20000041840 */
[----:B------:R-:W-:Y:S01]  /*8110*/  @P3 CALL.REL.NOINC `(.L_x_0) ;  /* 0x0000001000003944 */ /* 0x000fe20003c00000 */
[----:B------:R-:W-:Y:S06]  /*8120*/  BRA `(.L_x_1) ;  /* 0xffffc42000007947 */ /* 0x000fec000383ffff */
.L_x_0:
[----:B------:R0:W-:Y:S04]  /*8130*/  STL [R1+0x178], R9 ;  /* 0x0001780901007387 */ /* 0x0001e80000100800 */
[----:B------:R-:W1:Y:S04]  /*8140*/  S2R R10, SR_TID.X ;  /* 0x00000000000a7919 */ /* 0x000e680000002100 */
[----:B------:R-:W2:Y:S04]  /*8150*/  S2R R81, SR_CTAID.Y ;  /* 0x0000000000517919 */ /* 0x000ea80000002600 */
[----:B0-----:R-:W3:Y:S01]  /*8160*/  LDL.LU R9, [R1+0x80] ;  /* 0x0000800001097983 */ /* 0x001ee20000300800 */
[----:B-1----:R-:W-:-:S03]  /*8170*/  LOP3.LUT R80, R10, 0x3f, RZ, 0xc0, !PT ;  /* 0x0000003f0a507812 */ /* 0x002fc600078ec0ff */
[----:B------:R-:W0:Y:S01]  /*8180*/  S2R R10, SR_CTAID.X ;  /* 0x00000000000a7919 */ /* 0x000e220000002500 */
[----:B--2---:R-:W-:Y:S01]  /*8190*/  IMAD R0, R81, c[0x0][0x1c0], RZ ;  /* 0x0000700051007a24 */ /* 0x004fe200078e02ff */
[C---:B------:R-:W-:Y:S01]  /*81a0*/  FSETP.GEU.AND P2, PT, R212.reuse, 1.175494350822287508e-38, PT ;  /* 0x00800000d400780b */ /* 0x040fe20003f4e000 */
[----:B------:R-:W-:Y:S02]  /*81b0*/  FMUL R245, R212, 8388608 ;  /* 0x4b000000d4f57820 */ /* 0x000fe40000400000 */
[----:B------:R-:W-:Y:S02]  /*81c0*/  FMUL R244, R213, 8388608 ;  /* 0x4b000000d5f47820 */ /* 0x000fe40000400000 */
[----:B0-----:R-:W-:-:S04]  /*81d0*/  IMAD R10, R10, 0x40, R80 ;  /* 0x000000400a0a7824 */ /* 0x001fc800078e0250 */
[----:B------:R-:W-:Y:S01]  /*81e0*/  IMAD R11, R10, c[0x0][0x1c4], RZ ;  /* 0x000071000a0b7a24 */ /* 0x000fe200078e02ff */
[----:B------:R-:W-:-:S03]  /*81f0*/  SHF.L.U32 R10, R0, 0x1, RZ ;  /* 0x00000001000a7819 */ /* 0x000fc600000006ff */
[----:B------:R-:W-:Y:S02]  /*8200*/  IMAD.SHL.U32 R81, R11, 0x2, RZ ;  /* 0x000000020b517824 */ /* 0x000fe400078e00ff */
[----:B------:R-:W-:-:S03]  /*8210*/  IMAD.HI R0, R0, 0x2, RZ ;  /* 0x0000000200007827 */ /* 0x000fc600078e02ff */
[----:B------:R-:W-:Y:S01]  /*8220*/  IADD3 R10, P0, P1, R81, c[0x0][0x178], R10 ;  /* 0x00005e00510a7a10 */ /* 0x000fe2000791e00a */
[----:B------:R-:W-:-:S04]  /*8230*/  IMAD.HI R11, R11, 0x2, RZ ;  /* 0x000000020b0b7827 */ /* 0x000fc800078e02ff */
[C---:B------:R-:W-:Y:S01]  /*8240*/  FMUL R243, R214.reuse, 8388608 ;  /* 0x4b000000d6f37820 */ /* 0x040fe20000400000 */
[----:B------:R-:W-:Y:S02]  /*8250*/  IADD3.X R0, R11, c[0x0][0x17c], R0, P0, P1 ;  /* 0x00005f000b007a10 */ /* 0x000fe400007e2400 */
[----:B------:R-:W-:Y:S02]  /*8260*/  FSETP.GEU.AND P1, PT, R213, 1.175494350822287508e-38, PT ;  /* 0x00800000d500780b */ /* 0x000fe40003f2e000 */
[----:B------:R-:W-:Y:S02]  /*8270*/  FSETP.GEU.AND P0, PT, R214, 1.175494350822287508e-38, PT ;  /* 0x00800000d600780b */ /* 0x000fe40003f0e000 */
[----:B------:R-:W-:Y:S02]  /*8280*/  FSEL R245, R245, R212, !P2 ;  /* 0x000000d4f5f57208 */ /* 0x000fe40005000000 */
[----:B------:R-:W-:Y:S02]  /*8290*/  FSEL R244, R244, R213, !P1 ;  /* 0x000000d5f4f47208 */ /* 0x000fe40004800000 */
[----:B------:R-:W-:Y:S01]  /*82a0*/  FSEL R243, R243, R214, !P0 ;  /* 0x000000d6f3f37208 */ /* 0x000fe20004000000 */
[----:B------:R-:W-:Y:S01]  /*82b0*/  IMAD.MOV.U32 R81, RZ, RZ, R13 ;  /* 0x000000ffff517224 */ /* 0x000fe200078e000d */
[----:B------:R-:W-:-:S02]  /*82c0*/  MOV R80, R12 ;  /* 0x0000000c00507202 */ /* 0x000fc40000000f00 */
[----:B------:R-:W-:Y:S02]  /*82d0*/  IADD3 R13, R245, -0x3f3504f3, RZ ;  /* 0xc0cafb0df50d7810 */ /* 0x000fe40007ffe0ff */
[----:B------:R-:W-:Y:S02]  /*82e0*/  IADD3 R12, R244, -0x3f3504f3, RZ ;  /* 0xc0cafb0df40c7810 */ /* 0x000fe40007ffe0ff */
[----:B------:R-:W-:Y:S02]  /*82f0*/  MOV R82, R14 ;  /* 0x0000000e00527202 */ /* 0x000fe40000000f00 */
[----:B------:R-:W-:Y:S01]  /*8300*/  IADD3 R11, R243, -0x3f3504f3, RZ ;  /* 0xc0cafb0df30b7810 */ /* 0x000fe20007ffe0ff */
[----:B------:R-:W-:Y:S01]  /*8310*/  IMAD.MOV.U32 R87, RZ, RZ, R37 ;  /* 0x000000ffff577224 */ /* 0x000fe200078e0025 */
[----:B------:R-:W-:Y:S02]  /*8320*/  MOV R14, R42 ;  /* 0x0000002a000e7202 */ /* 0x000fe40000000f00 */
[----:B------:R-:W-:-:S02]  /*8330*/  MOV R42, R44 ;  /* 0x0000002c002a7202 */ /* 0x000fc40000000f00 */
[----:B------:R-:W-:Y:S02]  /*8340*/  LOP3.LUT R44, R13, 0xff800000, RZ, 0xc0, !PT ;  /* 0xff8000000d2c7812 */ /* 0x000fe400078ec0ff */
[----:B------:R-:W-:Y:S02]  /*8350*/  LOP3.LUT R37, R12, 0xff800000, RZ, 0xc0, !PT ;  /* 0xff8000000c257812 */ /* 0x000fe400078ec0ff */
[----:B------:R-:W-:Y:S02]  /*8360*/  LOP3.LUT R12, R11, 0xff800000, RZ, 0xc0, !PT ;  /* 0xff8000000b0c7812 */ /* 0x000fe400078ec0ff */
[----:B------:R-:W-:Y:S01]  /*8370*/  MOV R84, R22 ;  /* 0x0000001600547202 */ /* 0x000fe20000000f00 */
[----:B------:R-:W-:Y:S01]  /*8380*/  IMAD.IADD R13, R244, 0x1, -R37 ;  /* 0x00000001f40d7824 */ /* 0x000fe200078e0a25 */
[----:B------:R-:W-:Y:S02]  /*8390*/  IADD3 R22, R245, -R44, RZ ;  /* 0x8000002cf5167210 */ /* 0x000fe40007ffe0ff */
[----:B------:R-:W-:Y:S01]  /*83a0*/  IADD3 R11, R243, -R12, RZ ;  /* 0x8000000cf30b7210 */ /* 0x000fe20007ffe0ff */
[----:B------:R-:W-:Y:S01]  /*83b0*/  IMAD.MOV.U32 R89, RZ, RZ, R41 ;  /* 0x000000ffff597224 */ /* 0x000fe200078e0029 */
[----:B------:R-:W-:Y:S01]  /*83c0*/  MOV R91, R46 ;  /* 0x0000002e005b7202 */ /* 0x000fe20000000f00 */
[----:B------:R-:W0:Y:S01]  /*83d0*/  I2F R41, R44 ;  /* 0x0000002c00297306 */ /* 0x000e220000201400 */
[----:B------:R-:W-:Y:S01]  /*83e0*/  MOV R88, R40 ;  /* 0x0000002800587202 */ /* 0x000fe20000000f00 */
[----:B------:R-:W-:Y:S01]  /*83f0*/  FADD R40, R13, -1 ;  /* 0xbf8000000d287421 */ /* 0x000fe20000000000 */
[----:B------:R-:W-:Y:S01]  /*8400*/  MOV R46, R48 ;  /* 0x00000030002e7202 */ /* 0x000fe20000000f00 */
[----:B------:R-:W-:Y:S01]  /*8410*/  FADD R48, R22, -1 ;  /* 0xbf80000016307421 */ /* 0x000fe20000000000 */
[----:B------:R-:W-:Y:S01]  /*8420*/  MOV R251, 0x3dc6b27f ;  /* 0x3dc6b27f00fb7802 */ /* 0x000fe20000000f00 */
[----:B------:R-:W-:-:S04]  /*8430*/  FADD R22, R11, -1 ;  /* 0xbf8000000b167421 */ /* 0x000fc80000000000 */
[-C--:B------:R-:W-:Y:S02]  /*8440*/  FFMA.FTZ R13, R40, R251.reuse, -0.16845393180847167969 ;  /* 0xbe2c7f30280d7423 */ /* 0x080fe400000100fb */
[----:B------:R-:W-:Y:S01]  /*8450*/  FFMA.FTZ R11, R22, R251, -0.16845393180847167969 ;  /* 0xbe2c7f30160b7423 */ /* 0x000fe200000100fb */
[----:B------:R-:W-:Y:S01]  /*8460*/  MOV R86, R36 ;  /* 0x0000002400567202 */ /* 0x000fe20000000f00 */
[----:B------:R-:W-:Y:S01]  /*8470*/  FFMA.FTZ R13, R40, R13, 0.1716887056827545166 ;  /* 0x3e2fcf2a280d7423 */ /* 0x000fe2000001000d */
[----:B------:R-:W-:Y:S01]  /*8480*/  FSEL R36, RZ, -23, P2 ;  /* 0xc1b80000ff247808 */ /* 0x000fe20001000000 */
[----:B------:R-:W-:Y:S02]  /*8490*/  FFMA.FTZ R11, R22, R11, 0.1716887056827545166 ;  /* 0x3e2fcf2a160b7423 */ /* 0x000fe4000001000b */
[----:B------:R-:W-:Y:S02]  /*84a0*/  FFMA.FTZ R13, R40, R13, -0.17900948226451873779 ;  /* 0xbe374e43280d7423 */ /* 0x000fe4000001000d */
[----:B------:R-:W-:-:S02]  /*84b0*/  FFMA.FTZ R11, R22, R11, -0.17900948226451873779 ;  /* 0xbe374e43160b7423 */ /* 0x000fc4000001000b */
[----:B0-----:R-:W-:Y:S02]  /*84c0*/  FFMA.FTZ R248, R41, 1.1920928955078125e-07, R36 ;  /* 0x3400000029f87823 */ /* 0x001fe40000010024 */
[----:B------:R-:W-:Y:S02]  /*84d0*/  FFMA.FTZ R41, R40, R13, 0.20512372255325317383 ;  /* 0x3e520bf428297423 */ /* 0x000fe4000001000d */
[----:B------:R-:W-:Y:S02]  /*84e0*/  IMAD.MOV.U32 R90, RZ, RZ, R45 ;  /* 0x000000ffff5a7224 */ /* 0x000fe400078e002d */
[----:B------:R-:W-:Y:S02]  /*84f0*/  FFMA.FTZ R13, R22, R11, 0.20512372255325317383 ;  /* 0x3e520bf4160d7423 */ /* 0x000fe4000001000b */
[----:B------:R-:W-:Y:S02]  /*8500*/  FFMA.FTZ R45, R48, R251, -0.16845393180847167969 ;  /* 0xbe2c7f30302d7423 */ /* 0x000fe400000100fb */
[----:B------:R-:W-:-:S02]  /*8510*/  FFMA.FTZ R13, R22, R13, -0.24046532809734344482 ;  /* 0xbe763c8b160d7423 */ /* 0x000fc4000001000d */
[----:B------:R-:W-:Y:S02]  /*8520*/  FFMA.FTZ R45, R48, R45, 0.1716887056827545166 ;  /* 0x3e2fcf2a302d7423 */ /* 0x000fe4000001002d */
[----:B------:R-:W-:Y:S02]  /*8530*/  FFMA.FTZ R13, R22, R13, 0.28857114911079406738 ;  /* 0x3e93bf99160d7423 */ /* 0x000fe4000001000d */
[----:B------:R-:W-:Y:S02]  /*8540*/  FFMA.FTZ R45, R48, R45, -0.17900948226451873779 ;  /* 0xbe374e43302d7423 */ /* 0x000fe4000001002d */
[----:B------:R-:W-:Y:S02]  /*8550*/  FFMA.FTZ R41, R40, R41, -0.24046532809734344482 ;  /* 0xbe763c8b28297423 */ /* 0x000fe40000010029 */
[----:B------:R-:W-:Y:S02]  /*8560*/  FFMA.FTZ R13, R22, R13, -0.36067417263984680176 ;  /* 0xbeb8aa49160d7423 */ /* 0x000fe4000001000d */
[----:B------:R-:W-:Y:S01]  /*8570*/  FFMA.FTZ R45, R48, R45, 0.20512372255325317383 ;  /* 0x3e520bf4302d7423 */ /* 0x000fe2000001002d */
[----:B------:R-:W0:Y:S01]  /*8580*/  I2F R12, R12 ;  /* 0x0000000c000c7306 */ /* 0x000e220000201400 */
[----:B------:R-:W-:-:S02]  /*8590*/  FFMA.FTZ R41, R40, R41, 0.28857114911079406738 ;  /* 0x3e93bf9928297423 */ /* 0x000fc40000010029 */
[----:B------:R-:W-:Y:S01]  /*85a0*/  FFMA.FTZ R13, R22, R13, 0.48089820146560668945 ;  /* 0x3ef6384a160d7423 */ /* 0x000fe2000001000d */
[----:B------:R-:W-:Y:S01]  /*85b0*/  FSEL R11, RZ, -23, P0 ;  /* 0xc1b80000ff0b7808 */ /* 0x000fe20000000000 */
[----:B------:R-:W-:Y:S01]  /*85c0*/  FFMA.FTZ R45, R48, R45, -0.24046532809734344482 ;  /* 0xbe763c8b302d7423 */ /* 0x000fe2000001002d */
[----:B------:R-:W-:Y:S01]  /*85d0*/  ISETP.GE.U32.AND P0, PT, R243, 0x7f800000, PT ;  /* 0x7f800000f300780c */ /* 0x000fe20003f06070 */
[----:B------:R-:W-:Y:S02]  /*85e0*/  FFMA.FTZ R41, R40, R41, -0.36067417263984680176 ;  /* 0xbeb8aa4928297423 */ /* 0x000fe40000010029 */
[----:B------:R-:W-:Y:S02]  /*85f0*/  FFMA.FTZ R13, R22, R13, -0.72134751081466674805 ;  /* 0xbf38aa3b160d7423 */ /* 0x000fe4000001000d */
[----:B------:R-:W-:Y:S01]  /*8600*/  FFMA.FTZ R45, R48, R45, 0.28857114911079406738 ;  /* 0x3e93bf99302d7423 */ /* 0x000fe2000001002d */
[----:B------:R-:W1:Y:S01]  /*8610*/  I2F R37, R37 ;  /* 0x0000002500257306 */ /* 0x000e620000201400 */
[----:B------:R-:W-:-:S02]  /*8620*/  FFMA.FTZ R41, R40, R41, 0.48089820146560668945 ;  /* 0x3ef6384a28297423 */ /* 0x000fc40000010029 */
[----:B------:R-:W-:Y:S02]  /*8630*/  FMUL R13, R22, R13 ;  /* 0x0000000d160d7220 */ /* 0x000fe40000400000 */
[----:B------:R-:W-:Y:S01]  /*8640*/  FFMA.FTZ R45, R48, R45, -0.36067417263984680176 ;  /* 0xbeb8aa49302d7423 */ /* 0x000fe2000001002d */
[----:B------:R-:W-:Y:S01]  /*8650*/  ISETP.GE.U32.AND P2, PT, R244, 0x7f800000, PT ;  /* 0x7f800000f400780c */ /* 0x000fe20003f46070 */
[----:B------:R-:W-:Y:S02]  /*8660*/  FFMA.FTZ R41, R40, R41, -0.72134751081466674805 ;  /* 0xbf38aa3b28297423 */ /* 0x000fe40000010029 */
[----:B------:R-:W-:Y:S02]  /*8670*/  FMUL R13, R22, R13 ;  /* 0x0000000d160d7220 */ /* 0x000fe40000400000 */
[----:B------:R-:W-:Y:S01]  /*8680*/  FFMA.FTZ R45, R48, R45, 0.48089820146560668945 ;  /* 0x3ef6384a302d7423 */ /* 0x000fe2000001002d */
[----:B------:R-:W-:Y:S01]  /*8690*/  FSEL R36, RZ, -23, P1 ;  /* 0xc1b80000ff247808 */ /* 0x000fe20000800000 */
[----:B0-----:R-:W-:Y:S01]  /*86a0*/  FFMA.FTZ R11, R12, 1.1920928955078125e-07, R11 ;  /* 0x340000000c0b7823 */ /* 0x001fe2000001000b */
[----:B------:R-:W-:Y:S01]  /*86b0*/  ISETP.GE.U32.AND P1, PT, R245, 0x7f800000, PT ;  /* 0x7f800000f500780c */ /* 0x000fe20003f26070 */
[----:B------:R-:W-:Y:S01]  /*86c0*/  FMUL R41, R40, R41 ;  /* 0x0000002928297220 */ /* 0x000fe20000400000 */
[----:B------:R-:W-:Y:S01]  /*86d0*/  @P0 MOV R12, 0x7f800000 ;  /* 0x7f800000000c0802 */ /* 0x000fe20000000f00 */
[----:B------:R-:W-:-:S02]  /*86e0*/  FFMA.FTZ R22, R22, 1.4426950216293334961, R13 ;  /* 0x3fb8aa3b16167823 */ /* 0x000fc4000001000d */
[----:B------:R-:W-:Y:S02]  /*86f0*/  FFMA.FTZ R45, R48, R45, -0.72134751081466674805 ;  /* 0xbf38aa3b302d7423 */ /* 0x000fe4000001002d */
[----:B------:R-:W-:Y:S02]  /*8700*/  FMUL R41, R40, R41 ;  /* 0x0000002928297220 */ /* 0x000fe40000400000 */
[----:B------:R-:W-:Y:S02]  /*8710*/  FADD R247, R11, R22 ;  /* 0x000000160bf77221 */ /* 0x000fe40000000000 */
[----:B------:R-:W-:Y:S02]  /*8720*/  FMUL R45, R48, R45 ;  /* 0x0000002d302d7220 */ /* 0x000fe40000400000 */
[----:B------:R-:W-:Y:S01]  /*8730*/  @P0 FFMA.FTZ R247, R243, R12, +INF ;  /* 0x7f800000f3f70423 */ /* 0x000fe2000001000c */
[----:B------:R-:W-:Y:S01]  /*8740*/  FSETP.GEU.AND P0, PT, |R212|, 1.175494350822287508e-38, PT ;  /* 0x00800000d400780b */ /* 0x000fe20003f0e200 */
[----:B-1----:R-:W-:Y:S01]  /*8750*/  FFMA.FTZ R36, R37, 1.1920928955078125e-07, R36 ;  /* 0x3400000025247823 */ /* 0x002fe20000010024 */
[----:B------:R-:W-:Y:S01]  /*8760*/  FSETP.GEU.AND P3, PT, R211, 1.175494350822287508e-38, PT ;  /* 0x00800000d300780b */ /* 0x000fe20003f6e000 */
[----:B------:R-:W-:-:S02]  /*8770*/  FFMA.FTZ R41, R40, 1.4426950216293334961, R41 ;  /* 0x3fb8aa3b28297823 */ /* 0x000fc40000010029 */
[----:B------:R-:W-:Y:S02]  /*8780*/  FMUL R45, R48, R45 ;  /* 0x0000002d302d7220 */ /* 0x000fe40000400000 */
[----:B------:R-:W-:Y:S01]  /*8790*/  IMAD.MOV.U32 R40, RZ, RZ, R122 ;  /* 0x000000ffff287224 */ /* 0x000fe200078e007a */
[----:B------:R-:W-:Y:S01]  /*87a0*/  P2R R122, PR, RZ, 0x1 ;  /* 0x00000001ff7a7803 */ /* 0x000fe20000000000 */
[----:B------:R-:W-:Y:S01]  /*87b0*/  @P2 IMAD.MOV.U32 R13, RZ, RZ, 0x7f800000 ;  /* 0x7f800000ff0d2424 */ /* 0x000fe200078e00ff */
[C---:B------:R-:W-:Y:S01]  /*87c0*/  FSETP.GEU.AND P0, PT, R215.reuse, 1.175494350822287508e-38, PT ;  /* 0x00800000d700780b */ /* 0x040fe20003f0e000 */
[----:B------:R-:W-:Y:S02]  /*87d0*/  FMUL R12, R215, 8388608 ;  /* 0x4b000000d70c7820 */ /* 0x000fe40000400000 */
[----:B------:R-:W-:Y:S01]  /*87e0*/  IMAD.MOV.U32 R99, RZ, RZ, R51 ;  /* 0x000000ffff637224 */ /* 0x000fe200078e0033 */
[----:B------:R-:W-:Y:S01]  /*87f0*/  MOV R51, R56 ;  /* 0x0000003800337202 */ /* 0x000fe20000000f00 */
[----:B------:R-:W-:Y:S01]  /*8800*/  FADD R249, R36, R41 ;  /* 0x0000002924f97221 */ /* 0x000fe20000000000 */
[----:B------:R-:W-:Y:S01]  /*8810*/  @P1 MOV R36, 0x7f800000 ;  /* 0x7f80000000241802 */ /* 0x000fe20000000f00 */
[----:B------:R-:W-:-:S02]  /*8820*/  FFMA.FTZ R45, R48, 1.4426950216293334961, R45 ;  /* 0x3fb8aa3b302d7823 */ /* 0x000fc4000001002d */
[----:B------:R-:W-:Y:S01]  /*8830*/  @P2 FFMA.FTZ R249, R244, R13, +INF ;  /* 0x7f800000f4f92423 */ /* 0x000fe2000001000d */
[----:B------:R-:W-:Y:S01]  /*8840*/  FSEL R13, R12, R215, !P0 ;  /* 0x000000d70c0d7208 */ /* 0x000fe20004000000 */
[----:B------:R-:W-:Y:S01]  /*8850*/  IMAD.MOV.U32 R56, RZ, RZ, R102 ;  /* 0x000000ffff387224 */ /* 0x000fe200078e0066 */
[----:B------:R-:W-:Y:S01]  /*8860*/  P2R R102, PR, RZ, 0x1 ;  /* 0x00000001ff667803 */ /* 0x000fe20000000000 */
[----:B------:R-:W-:Y:S01]  /*8870*/  FADD R248, R248, R45 ;  /* 0x0000002df8f87221 */ /* 0x000fe20000000000 */
[C---:B------:R-:W-:Y:S01]  /*8880*/  FSETP.GEU.AND P0, PT, R216.reuse, 1.175494350822287508e-38, PT ;  /* 0x00800000d800780b */ /* 0x040fe20003f0e000 */
[----:B------:R-:W-:Y:S01]  /*8890*/  @P1 FFMA.FTZ R248, R245, R36, +INF ;  /* 0x7f800000f5f81423 */ /* 0x000fe20000010024 */
[C---:B------:R-:W-:Y:S01]  /*88a0*/  FSETP.GT.AND P1, PT, |R211|.reuse, 8.50705917302346158658e+37, PT ;  /* 0x7e800000d300780b */ /* 0x040fe20003f24200 */
[----:B------:R-:W-:Y:S02]  /*88b0*/  FMUL R242, R211, 8388608 ;  /* 0x4b000000d3f27820 */ /* 0x000fe40000400000 */
[----:B------:R-:W-:Y:S01]  /*88c0*/  FMUL R11, R216, 8388608 ;  /* 0x4b000000d80b7820 */ /* 0x000fe20000400000 */
[----:B------:R-:W-:Y:S01]  /*88d0*/  MOV R97, R50 ;  /* 0x0000003200617202 */ /* 0x000fe20000000f00 */
[----:B------:R-:W-:Y:S01]  /*88e0*/  IMAD.MOV.U32 R83, RZ, RZ, R15 ;  /* 0x000000ffff537224 */ /* 0x000fe200078e000f */
        /* <DEDUP_REMOVED lines=8> */
[----:B------:R-:W-:Y:S01]  /*8970*/  FSEL R242, R242, R211, !P3 ;  /* 0x000000d3f2f27208 */ /* 0x000fe20005800000 */
[----:B------:R-:W-:Y:S01]  /*8980*/  IMAD.MOV.U32 R182, RZ, RZ, R59 ;  /* 0x000000ffffb67224 */ /* 0x000fe200078e003b */
[----:B------:R-:W-:Y:S01]  /*8990*/  FSEL R11, R11, R216, !P0 ;  /* 0x000000d80b0b7208 */ /* 0x000fe20004000000 */
[----:B------:R-:W-:-:S02]  /*89a0*/  IMAD.MOV.U32 R187, RZ, RZ, R63 ;  /* 0x000000ffffbb7224 */ /* 0x000fc400078e003f */
[----:B------:R-:W-:Y:S01]  /*89b0*/  IMAD.MOV.U32 R192, RZ, RZ, R67 ;  /* 0x000000ffffc07224 */ /* 0x000fe200078e0043 */
[----:B------:R-:W-:Y:S01]  /*89c0*/  FSETP.GEU.AND P2, PT, |R211|, 1.175494350822287508e-38, PT ;  /* 0x00800000d300780b */ /* 0x000fe20003f4e200 */
[----:B------:R-:W-:Y:S02]  /*89d0*/  @P1 FMUL R191, R191, 0.25 ;  /* 0x3e800000bfbf1820 */ /* 0x000fe40000400000 */
[----:B------:R-:W-:Y:S02]  /*89e0*/  @P1 FMUL R192, R192, 0.25 ;  /* 0x3e800000c0c01820 */ /* 0x000fe40000400000 */
[----:B------:R-:W-:Y:S02]  /*89f0*/  @P1 FMUL R187, R187, 0.25 ;  /* 0x3e800000bbbb1820 */ /* 0x000fe40000400000 */
[----:B------:R-:W-:Y:S02]  /*8a00*/  @P1 FMUL R185, R185, 0.25 ;  /* 0x3e800000b9b91820 */ /* 0x000fe40000400000 */
[----:B------:R-:W-:-:S02]  /*8a10*/  @P1 FMUL R182, R182, 0.25 ;  /* 0x3e800000b6b61820 */ /* 0x000fc40000400000 */
[----:B------:R-:W-:Y:S02]  /*8a20*/  @P1 FMUL R177, R177, 0.25 ;  /* 0x3e800000b1b11820 */ /* 0x000fe40000400000 */
        /* <DEDUP_REMOVED lines=10> */
[----:B------:R-:W-:Y:S01]  /*8ad0*/  @P1 FMUL R211, R211, 0.25 ;  /* 0x3e800000d3d31820 */ /* 0x000fe20000400000 */
[----:B------:R-:W-:Y:S01]  /*8ae0*/  FSETP.GEU.AND P1, PT, |R213|, 1.175494350822287508e-38, PT ;  /* 0x00800000d500780b */ /* 0x000fe20003f2e200 */
[----:B------:R-:W0:Y:S03]  /*8af0*/  S2R R240, SR_TID.X ;  /* 0x0000000000f07919 */ /* 0x000e260000002100 */
[----:B------:R-:W-:-:S02]  /*8b00*/  P2R R22, PR, RZ, 0x2 ;  /* 0x00000002ff167803 */ /* 0x000fc40000000000 */
[----:B------:R-:W-:Y:S02]  /*8b10*/  FSETP.GEU.AND P1, PT, R218, 1.175494350822287508e-38, PT ;  /* 0x00800000da00780b */ /* 0x000fe40003f2e000 */
[----:B------:R-:W-:Y:S02]  /*8b20*/  MOV R41, R123 ;  /* 0x0000007b00297202 */ /* 0x000fe40000000f00 */
[----:B------:R-:W-:Y:S02]  /*8b30*/  P2R R123, PR, RZ, 0x4 ;  /* 0x00000004ff7b7803 */ /* 0x000fe40000000000 */
[----:B---3--:R-:W-:-:S04]  /*8b40*/  LOP3.LUT R9, R9, 0xffffffef, RZ, 0xc0, !PT ;  /* 0xffffffef09097812 */ /* 0x008fc800078ec0ff */
[----:B------:R-:W-:-:S04]  /*8b50*/  @P3 LOP3.LUT R9, R9, 0x10, RZ, 0xfc, !PT ;  /* 0x0000001009093812 */ /* 0x000fc800078efcff */
[----:B------:R-:W-:Y:S02]  /*8b60*/  LOP3.LUT R9, R9, 0xffffffdf, RZ, 0xc0, !PT ;  /* 0xffffffdf09097812 */ /* 0x000fe400078ec0ff */
[----:B------:R-:W-:Y:S02]  /*8b70*/  FSETP.GT.AND P3, PT, |R213|, 8.50705917302346158658e+37, PT ;  /* 0x7e800000d500780b */ /* 0x000fe40003f64200 */
[----:B------:R-:W-:Y:S02]  /*8b80*/  @P0 LOP3.LUT R9, R9, 0x20, RZ, 0xfc, !PT ;  /* 0x0000002009090812 */ /* 0x000fe400078efcff */
[----:B------:R-:W-:Y:S02]  /*8b90*/  FSETP.GEU.AND P0, PT, R217, 1.175494350822287508e-38, PT ;  /* 0x00800000d900780b */ /* 0x000fe40003f0e000 */
[----:B------:R-:W-:Y:S02]  /*8ba0*/  LOP3.LUT R9, R9, 0xfffffff7, RZ, 0xc0, !PT ;  /* 0xfffffff709097812 */ /* 0x000fe400078ec0ff */
[----:B------:R-:W-:Y:S01]  /*8bb0*/  FSETP.GT.AND P2, PT, |R212|, 8.50705917302346158658e+37, PT ;  /* 0x7e800000d400780b */ /* 0x000fe20003f44200 */
[----:B------:R-:W-:Y:S01]  /*8bc0*/  FMUL R12, R217, 8388608 ;  /* 0x4b000000d90c7820 */ /* 0x000fe20000400000 */
[----:B------:R-:W-:-:S03]  /*8bd0*/  MOV R160, R101 ;  /* 0x0000006500a07202 */ /* 0x000fc60000000f00 */
[----:B------:R-:W-:Y:S02]  /*8be0*/  @P3 FMUL R71, R71, 0.25 ;  /* 0x3e80000047473820 */ /* 0x000fe40000400000 */
[----:B------:R-:W-:Y:S02]  /*8bf0*/  @P3 FMUL R70, R70, 0.25 ;  /* 0x3e80000046463820 */ /* 0x000fe40000400000 */
[----:B------:R-:W-:Y:S01]  /*8c00*/  @P3 FMUL R35, R35, 0.25 ;  /* 0x3e80000023233820 */ /* 0x000fe20000400000 */
[----:B------:R-:W-:Y:S01]  /*8c10*/  @P0 LOP3.LUT R9, R9, 0x8, RZ, 0xfc, !PT ;  /* 0x0000000809090812 */ /* 0x000fe200078efcff */
        /* <DEDUP_REMOVED lines=13> */
[----:B------:R-:W-:Y:S01]  /*8cf0*/  @P3 FMUL R213, R213, 0.25 ;  /* 0x3e800000d5d53820 */ /* 0x000fe20000400000 */
[----:B------:R-:W-:Y:S01]  /*8d00*/  FSETP.GT.AND P3, PT, |R214|, 8.50705917302346158658e+37, PT ;  /* 0x7e800000d600780b */ /* 0x000fe20003f64200 */
[----:B------:R-:W-:Y:S01]  /*8d10*/  FMUL R101, R218, 8388608 ;  /* 0x4b000000da657820 */ /* 0x000fe20000400000 */
[----:B------:R-:W-:-:S02]  /*8d20*/  FSETP.GT.AND P4, PT, |R215|, 8.50705917302346158658e+37, PT ;  /* 0x7e800000d700780b */ /* 0x000fc40003f84200 */
[----:B------:R-:W-:Y:S01]  /*8d30*/  LOP3.LUT R9, R9, 0xfffffffb, RZ, 0xc0, !PT ;  /* 0xfffffffb09097812 */ /* 0x000fe200078ec0ff */
[----:B------:R-:W1:Y:S01]  /*8d40*/  S2R R193, SR_TID.X ;  /* 0x0000000000c17919 */ /* 0x000e620000002100 */
[----:B------:R-:W-:Y:S01]  /*8d50*/  FSETP.GT.AND P5, PT, |R216|, 8.50705917302346158658e+37, PT ;  /* 0x7e800000d800780b */ /* 0x000fe20003fa4200 */
[----:B------:R-:W-:Y:S01]  /*8d60*/  IMAD.MOV.U32 R47, RZ, RZ, R49 ;  /* 0x000000ffff2f7224 */ /* 0x000fe200078e0031 */
[----:B------:R-:W-:Y:S01]  /*8d70*/  MOV R43, R52 ;  /* 0x00000034002b7202 */ /* 0x000fe20000000f00 */
[----:B------:R-:W-:Y:S01]  /*8d80*/  IMAD.MOV.U32 R50, RZ, RZ, R53 ;  /* 0x000000ffff327224 */ /* 0x000fe200078e0035 */
[----:B------:R-:W-:Y:S01]  /*8d90*/  MOV R96, R60 ;  /* 0x0000003c00607202 */ /* 0x000fe20000000f00 */
[----:B------:R-:W-:Y:S01]  /*8da0*/  IMAD.MOV.U32 R94, RZ, RZ, R57 ;  /* 0x000000ffff5e7224 */ /* 0x000fe200078e0039 */
[----:B------:R-:W-:Y:S01]  /*8db0*/  FSETP.GT.AND P6, PT, |R217|, 8.50705917302346158658e+37, PT ;  /* 0x7e800000d900780b */ /* 0x000fe20003fc4200 */
[----:B------:R-:W-:Y:S01]  /*8dc0*/  IMAD.MOV.U32 R98, RZ, RZ, R61 ;  /* 0x000000ffff627224 */ /* 0x000fe200078e003d */
[----:B------:R-:W-:Y:S01]  /*8dd0*/  FSEL R12, R12, R217, !P0 ;  /* 0x000000d90c0c7208 */ /* 0x000fe20004000000 */
[----:B------:R-:W-:Y:S01]  /*8de0*/  IMAD.MOV.U32 R168, RZ, RZ, R64 ;  /* 0x000000ffffa87224 */ /* 0x000fe200078e0040 */
[----:B------:R-:W-:Y:S01]  /*8df0*/  @P1 LOP3.LUT R9, R9, 0x4, RZ, 0xfc, !PT ;  /* 0x0000000409091812 */ /* 0x000fe200078efcff */
[----:B------:R-:W-:Y:S01]  /*8e00*/  IMAD.MOV.U32 R176, RZ, RZ, R65 ;  /* 0x000000ffffb07224 */ /* 0x000fe200078e0041 */
[----:B------:R-:W-:-:S02]  /*8e10*/  FSEL R246, R101, R218, !P1 ;  /* 0x000000da65f67208 */ /* 0x000fc40004800000 */
[----:B------:R-:W-:Y:S02]  /*8e20*/  ISETP.NE.AND P0, PT, R123, RZ, PT ;  /* 0x000000ff7b00720c */ /* 0x000fe40003f05270 */
[----:B------:R-:W-:Y:S01]  /*8e30*/  FSETP.GT.AND P1, PT, |R218|, 8.50705917302346158658e+37, PT ;  /* 0x7e800000da00780b */ /* 0x000fe20003f24200 */
[----:B------:R-:W-:Y:S01]  /*8e40*/  IMAD.MOV.U32 R36, RZ, RZ, R126 ;  /* 0x000000ffff247224 */ /* 0x000fe200078e007e */
[----:B------:R-:W-:Y:S01]  /*8e50*/  MOV R37, R127 ;  /* 0x0000007f00257202 */ /* 0x000fe20000000f00 */
[----:B------:R-:W-:Y:S01]  /*8e60*/  @P2 FMUL R176, R176, 0.25 ;  /* 0x3e800000b0b02820 */ /* 0x000fe20000400000 */
        /* <DEDUP_REMOVED lines=21> */
[----:B------:R-:W-:-:S02]  /*8fc0*/  @P2 FMUL R42, R42, 0.25 ;  /* 0x3e8000002a2a2820 */ /* 0x000fc40000400000 */
[----:B------:R-:W-:Y:S02]  /*8fd0*/  @P2 FMUL R89, R89, 0.25 ;  /* 0x3e80000059592820 */ /* 0x000fe40000400000 */
[----:B------:R-:W-:Y:S02]  /*8fe0*/  @P2 FMUL R88, R88, 0.25 ;  /* 0x3e80000058582820 */ /* 0x000fe40000400000 */
[----:B------:R-:W-:Y:S02]  /*8ff0*/  @P2 FMUL R87, R87, 0.25 ;  /* 0x3e80000057572820 */ /* 0x000fe40000400000 */
[----:B------:R-:W-:Y:S02]  /*9000*/  @P2 FMUL R86, R86, 0.25 ;  /* 0x3e80000056562820 */ /* 0x000fe40000400000 */
[----:B------:R-:W-:Y:S01]  /*9010*/  @P2 FMUL R212, R212, 0.25 ;  /* 0x3e800000d4d42820 */ /* 0x000fe20000400000 */
[----:B------:R-:W-:Y:S01]  /*9020*/  FSETP.GEU.AND P2, PT, |R214|, 1.175494350822287508e-38, PT ;  /* 0x00800000d600780b */ /* 0x000fe20003f4e200 */
[----:B------:R-:W-:-:S02]  /*9030*/  IMAD.MOV.U32 R44, RZ, RZ, R118 ;  /* 0x000000ffff2c7224 */ /* 0x000fc400078e0076 */
[----:B------:R-:W-:Y:S02]  /*9040*/  IMAD.MOV.U32 R48, RZ, RZ, R114 ;  /* 0x000000ffff307224 */ /* 0x000fe400078e0072 */
[----:B------:R-:W-:Y:S02]  /*9050*/  IMAD.MOV.U32 R52, RZ, RZ, R110 ;  /* 0x000000ffff347224 */ /* 0x000fe400078e006e */
        /* <DEDUP_REMOVED lines=27> */
[----:B------:R-:W-:Y:S02]  /*9210*/  IMAD.MOV.U32 R64, RZ, RZ, R112 ;  /* 0x000000ffff407224 */ /* 0x000fe400078e0070 */
[----:B------:R-:W-:Y:S02]  /*9220*/  IMAD.MOV.U32 R66, RZ, RZ, R108 ;  /* 0x000000ffff427224 */ /* 0x000fe400078e006c */
[----:B------:R-:W-:Y:S02]  /*9230*/  IMAD.MOV.U32 R92, RZ, RZ, R104 ;  /* 0x000000ffff5c7224 */ /* 0x000fe400078e0068 */
[----:B------:R-:W-:-:S02]  /*9240*/  IMAD.MOV.U32 R95, RZ, RZ, R100 ;  /* 0x000000ffff5f7224 */ /* 0x000fc400078e0064 */
        /* <DEDUP_REMOVED lines=29> */
[----:B------:R-:W-:Y:S01]  /*9420*/  IMAD.MOV.U32 R174, RZ, RZ, R130 ;  /* 0x000000ffffae7224 */ /* 0x000fe200078e0082 */
[----:B0-----:R-:W-:Y:S01]  /*9430*/  SHF.L.U32 R106, R240, 0x4, RZ ;  /* 0x00000004f06a7819 */ /* 0x001fe200000006ff */
        /* <DEDUP_REMOVED lines=16> */
[----:B------:R-:W-:Y:S01]  /*9540*/  @P5 FMUL R216, R216, 0.25 ;  /* 0x3e800000d8d85820 */ /* 0x000fe20000400000 */
[----:B------:R-:W-:Y:S01]  /*9550*/  FSETP.GEU.AND P5, PT, |R217|, 1.175494350822287508e-38, PT ;  /* 0x00800000d900780b */ /* 0x000fe20003fae200 */
[----:B------:R-:W-:Y:S02]  /*9560*/  IMAD.MOV.U32 R173, RZ, RZ, R156 ;  /* 0x000000ffffad7224 */ /* 0x000fe400078e009c */
[----:B------:R-:W-:Y:S02]  /*9570*/  IMAD.MOV.U32 R179, RZ, RZ, R145 ;  /* 0x000000ffffb37224 */ /* 0x000fe400078e0091 */
[----:B------:R-:W-:-:S02]  /*9580*/  IMAD.MOV.U32 R181, RZ, RZ, R141 ;  /* 0x000000ffffb57224 */ /* 0x000fc400078e008d */
[----:B------:R-:W-:Y:S02]  /*9590*/  IMAD.MOV.U32 R184, RZ, RZ, R137 ;  /* 0x000000ffffb87224 */ /* 0x000fe400078e0089 */
[----:B------:R-:W-:Y:S02]  /*95a0*/  IMAD.MOV.U32 R188, RZ, RZ, R133 ;  /* 0x000000ffffbc7224 */ /* 0x000fe400078e0085 */
[----:B------:R-:W-:Y:S02]  /*95b0*/  IMAD.MOV.U32 R190, RZ, RZ, R129 ;  /* 0x000000ffffbe7224 */ /* 0x000fe400078e0081 */
        /* <DEDUP_REMOVED lines=16> */
[----:B------:R-:W-:Y:S01]  /*96c0*/  @P6 FMUL R217, R217, 0.25 ;  /* 0x3e800000d9d96820 */ /* 0x000fe20000400000 */
[----:B------:R-:W-:Y:S01]  /*96d0*/  FSETP.GEU.AND P6, PT, |R218|, 1.175494350822287508e-38, PT ;  /* 0x00800000da00780b */ /* 0x000fe20003fce200 */
[----:B------:R-:W-:Y:S01]  /*96e0*/  @P1 FMUL R190, R190, 0.25 ;  /* 0x3e800000bebe1820 */ /* 0x000fe20000400000 */
[----:B------:R-:W-:Y:S01]  /*96f0*/  LEA R100, R240, R106, 0xd ;  /* 0x0000006af0647211 */ /* 0x000fe200078e68ff */
        /* <DEDUP_REMOVED lines=15> */
[----:B------:R-:W-:Y:S01]  /*97f0*/  @P1 FMUL R218, R218, 0.25 ;  /* 0x3e800000dada1820 */ /* 0x000fe20000400000 */
[----:B------:R-:W-:Y:S01]  /*9800*/  ISETP.NE.AND P1, PT, R22, RZ, PT ;  /* 0x000000ff1600720c */ /* 0x000fe20003f25270 */
[----:B------:R-:W-:Y:S02]  /*9810*/  @!P0 FMUL R192, R192, 16777216 ;  /* 0x4b800000c0c08820 */ /* 0x000fe40000400000 */
[----:B------:R-:W-:Y:S02]  /*9820*/  @!P0 FMUL R191, R191, 16777216 ;  /* 0x4b800000bfbf8820 */ /* 0x000fe40000400000 */
[----:B------:R-:W-:Y:S02]  /*9830*/  @!P0 FMUL R187, R187, 16777216 ;  /* 0x4b800000bbbb8820 */ /* 0x000fe40000400000 */
[----:B------:R-:W-:Y:S02]  /*9840*/  @!P0 FMUL R185, R185, 16777216 ;  /* 0x4b800000b9b98820 */ /* 0x000fe40000400000 */
[----:B------:R-:W-:-:S02]  /*9850*/  @!P0 FMUL R182, R182, 16777216 ;  /* 0x4b800000b6b68820 */ /* 0x000fc40000400000 */
[----:B------:R-:W-:Y:S02]  /*9860*/  @!P0 FMUL R177, R177, 16777216 ;  /* 0x4b800000b1b18820 */ /* 0x000fe40000400000 */
        /* <DEDUP_REMOVED lines=10> */
[----:B------:R-:W-:Y:S01]  /*9910*/  @!P0 FMUL R211, R211, 16777216 ;  /* 0x4b800000d3d38820 */ /* 0x000fe20000400000 */
[----:B------:R-:W-:-:S02]  /*9920*/  ISETP.NE.AND P0, PT, R122, RZ, PT ;  /* 0x000000ff7a00720c */ /* 0x000fc40003f05270 */
[----:B------:R-:W-:Y:S02]  /*9930*/  LOP3.LUT R101, R100, 0xc7f0, RZ, 0xc0, !PT ;  /* 0x0000c7f064657812 */ /* 0x000fe400078ec0ff */
[----:B------:R-:W0:Y:S01]  /*9940*/  MUFU.RCP R100, R211 ;  /* 0x000000d300647308 */ /* 0x000e220000001000 */
[----:B-1----:R-:W-:Y:S01]  /*9950*/  SHF.R.U32.HI R194, RZ, 0x6, R193 ;  /* 0x00000006ffc27819 */ /* 0x002fe200000116c1 */
[----:B------:R-:W-:Y:S01]  /*9960*/  IMAD.SHL.U32 R22, R240, 0x40, RZ ;  /* 0x00000040f0167824 */ /* 0x000fe200078e00ff */
[----:B------:R-:W-:Y:S02]  /*9970*/  SHF.R.U32.HI R158, RZ, 0x2, R240 ;  /* 0x00000002ff9e7819 */ /* 0x000fe400000116f0 */
[----:B------:R-:W-:Y:S01]  /*9980*/  SGXT.U32 R194, R194, 0x2 ;  /* 0x00000002c2c2781a */ /* 0x000fe20000000000 */
[----:B------:R-:W-:Y:S01]  /*9990*/  @!P1 FMUL R213, R213, 16777216 ;  /* 0x4b800000d5d59820 */ /* 0x000fe20000400000 */
[----:B------:R-:W-:Y:S02]  /*99a0*/  LOP3.LUT R129, R22, 0x3800, RZ, 0xc0, !PT ;  /* 0x0000380016817812 */ /* 0x000fe400078ec0ff */
[----:B------:R-:W-:Y:S01]  /*99b0*/  @!P0 FMUL R212, R212, 16777216 ;  /* 0x4b800000d4d48820 */ /* 0x000fe20000400000 */
[----:B------:R-:W-:Y:S01]  /*99c0*/  MOV R22, c[0x0][0x1c8] ;  /* 0x0000720000167a02 */ /* 0x000fe20000000f00 */
[----:B------:R-:W-:Y:S01]  /*99d0*/  IMAD R103, R194, c[0x0][0x1c8], RZ ;  /* 0x00007200c2677a24 */ /* 0x000fe200078e02ff */
[----:B------:R-:W-:-:S02]  /*99e0*/  LOP3.LUT R158, R101, 0x20, R158, 0x78, !PT ;  /* 0x00000020659e7812 */ /* 0x000fc400078e789e */
[----:B------:R-:W1:Y:S01]  /*99f0*/  MUFU.RCP R101, R212 ;  /* 0x000000d400657308 */ /* 0x000e620000001000 */
[----:B------:R-:W-:Y:S02]  /*9a00*/  @!P2 FMUL R214, R214, 16777216 ;  /* 0x4b800000d6d6a820 */ /* 0x000fe40000400000 */
[----:B------:R-:W-:Y:S02]  /*9a10*/  @!P0 FMUL R176, R176, 16777216 ;  /* 0x4b800000b0b08820 */ /* 0x000fe40000400000 */
[----:B------:R-:W-:Y:S02]  /*9a20*/  @!P0 FMUL R168, R168, 16777216 ;  /* 0x4b800000a8a88820 */ /* 0x000fe40000400000 */
[----:B------:R-:W-:Y:S01]  /*9a30*/  @!P0 FMUL R98, R98, 16777216 ;  /* 0x4b80000062628820 */ /* 0x000fe20000400000 */
[----:B------:R-:W2:Y:S01]  /*9a40*/  MUFU.RCP R213, R213 ;  /* 0x000000d500d57308 */ /* 0x000ea20000001000 */
        /* <DEDUP_REMOVED lines=12> */
[----:B------:R-:W-:Y:S01]  /*9b10*/  @!P0 FMUL R86, R86, 16777216 ;  /* 0x4b80000056568820 */ /* 0x000fe20000400000 */
[----:B------:R-:W-:Y:S01]  /*9b20*/  LEA R104, P0, R103, R10, 0x1 ;  /* 0x0000000a67687211 */ /* 0x000fe200078008ff */
[----:B------:R-:W-:-:S02]  /*9b30*/  IMAD R131, R22, 0x4, R103 ;  /* 0x0000000416837824 */ /* 0x000fc400078e0267 */
[----:B------:R-:W-:Y:S02]  /*9b40*/  @!P3 FMUL R215, R215, 16777216 ;  /* 0x4b800000d7d7b820 */ /* 0x000fe40000400000 */
[----:B0-----:R-:W-:Y:S02]  /*9b50*/  FMUL R110, R100, R171 ;  /* 0x000000ab646e7220 */ /* 0x001fe40000400000 */
[----:B------:R-:W0:Y:S01]  /*9b60*/  MUFU.RCP R171, R214 ;  /* 0x000000d600ab7308 */ /* 0x000e220000001000 */
[----:B------:R-:W-:Y:S01]  /*9b70*/  @!P1 FMUL R71, R71, 16777216 ;  /* 0x4b80000047479820 */ /* 0x000fe20000400000 */
[----:B------:R-:W-:Y:S01]  /*9b80*/  LEA.HI.X.SX32 R105, R103, R0, 0x1, P0 ;  /* 0x0000000067697211 */ /* 0x000fe200000f0eff */
        /* <DEDUP_REMOVED lines=15> */
[----:B------:R-:W-:Y:S01]  /*9c80*/  ISETP.NE.AND P1, PT, R102, RZ, PT ;  /* 0x000000ff6600720c */ /* 0x000fe20003f25270 */
[----:B------:R-:W-:Y:S01]  /*9c90*/  FMUL R122, R100, R97 ;  /* 0x00000061647a7220 */ /* 0x000fe20000400000 */
[----:B------:R-:W-:Y:S01]  /*9ca0*/  LEA R97, R22, R131, 0x2 ;  /* 0x0000008316617211 */ /* 0x000fe200078e10ff */
[----:B------:R-:W-:Y:S01]  /*9cb0*/  @!P4 FMUL R216, R216, 16777216 ;  /* 0x4b800000d8d8c820 */ /* 0x000fe20000400000 */
[----:B------:R-:W-:Y:S01]  /*9cc0*/  LEA R102, P0, R131, R10, 0x1 ;  /* 0x0000000a83667211 */ /* 0x000fe200078008ff */
[----:B------:R-:W3:Y:S01]  /*9cd0*/  MUFU.RCP R215, R215 ;  /* 0x000000d700d77308 */ /* 0x000ee20000001000 */
[----:B------:R-:W-:-:S02]  /*9ce0*/  FMUL R108, R100, R192 ;  /* 0x000000c0646c7220 */ /* 0x000fc40000400000 */
[C---:B------:R-:W-:Y:S01]  /*9cf0*/  FMUL R113, R100.reuse, R191 ;  /* 0x000000bf64717220 */ /* 0x040fe20000400000 */
[----:B------:R-:W-:Y:S01]  /*9d00*/  LEA.HI.X.SX32 R103, R131, R0, 0x1, P0 ;  /* 0x0000000083677211 */ /* 0x000fe200000f0eff */
        /* <DEDUP_REMOVED lines=11> */
[----:B------:R-:W-:Y:S01]  /*9dc0*/  FMUL R123, R100, R38 ;  /* 0x00000026647b7220 */ /* 0x000fe20000400000 */
[----:B------:R-:W-:Y:S01]  /*9dd0*/  LEA R100, P0, R97, R10, 0x1 ;  /* 0x0000000a61647211 */ /* 0x000fe200078008ff */
[----:B------:R-:W-:Y:S01]  /*9de0*/  IMAD R99, R22, 0x4, R97 ;  /* 0x0000000416637824 */ /* 0x000fe200078e0261 */
[----:B------:R-:W4:Y:S01]  /*9df0*/  MUFU.RCP R216, R216 ;  /* 0x000000d800d87308 */ /* 0x000f220000001000 */
[C---:B-1----:R-:W-:Y:S02]  /*9e00*/  FMUL R121, R101.reuse, R47 ;  /* 0x0000002f65797220 */ /* 0x042fe40000400000 */
        /* <DEDUP_REMOVED lines=14> */
[----:B------:R-:W-:Y:S01]  /*9ef0*/  FMUL R47, R101, R86 ;  /* 0x00000056652f7220 */ /* 0x000fe20000400000 */
[----:B------:R-:W-:Y:S01]  /*9f00*/  LEA.HI.X.SX32 R101, R97, R0, 0x1, P0 ;  /* 0x0000000061657211 */ /* 0x000fe200000f0eff */
[----:B------:R-:W-:Y:S01]  /*9f10*/  @!P2 FMUL R20, R20, 16777216 ;  /* 0x4b8000001414a820 */ /* 0x000fe20000400000 */
[----:B------:R-:W-:Y:S01]  /*9f20*/  LEA R98, P0, R99, R10, 0x1 ;  /* 0x0000000a63627211 */ /* 0x000fe200078008ff */
[----:B--2---:R-:W-:Y:S01]  /*9f30*/  FMUL R135, R213, R19 ;  /* 0x00000013d5877220 */ /* 0x004fe20000400000 */
[----:B------:R-:W-:Y:S01]  /*9f40*/  LEA R19, R22, R99, 0x2 ;  /* 0x0000006316137211 */ /* 0x000fe200078e10ff */
[----:B------:R-:W-:-:S02]  /*9f50*/  @!P2 FMUL R17, R17, 16777216 ;  /* 0x4b8000001111a820 */ /* 0x000fc40000400000 */
[----:B------:R-:W-:Y:S02]  /*9f60*/  @!P6 FMUL R218, R218, 16777216 ;  /* 0x4b800000dadae820 */ /* 0x000fe40000400000 */
[----:B------:R-:W-:Y:S01]  /*9f70*/  @!P5 FMUL R217, R217, 16777216 ;  /* 0x4b800000d9d9d820 */ /* 0x000fe20000400000 */
[----:B------:R-:W-:Y:S01]  /*9f80*/  LEA.HI.X.SX32 R99, R99, R0, 0x1, P0 ;  /* 0x0000000063637211 */ /* 0x000fe200000f0eff */
[----:B0-----:R-:W-:Y:S01]  /*9f90*/  FMUL R162, R171, R20 ;  /* 0x00000014aba27220 */ /* 0x001fe20000400000 */
[----:B------:R-:W-:Y:S01]  /*9fa0*/  LEA R96, P0, R19, R10, 0x1 ;  /* 0x0000000a13607211 */ /* 0x000fe200078008ff */
[----:B------:R-:W-:Y:S02]  /*9fb0*/  @!P3 FMUL R45, R45, 16777216 ;  /* 0x4b8000002d2db820 */ /* 0x000fe40000400000 */
[----:B------:R-:W-:Y:S02]  /*9fc0*/  FMUL R20, R171, R17 ;  /* 0x00000011ab147220 */ /* 0x000fe40000400000 */
[----:B------:R-:W-:-:S02]  /*9fd0*/  @!P2 FMUL R25, R25, 16777216 ;  /* 0x4b8000001919a820 */ /* 0x000fc40000400000 */
[----:B------:R-:W-:Y:S02]  /*9fe0*/  @!P3 FMUL R44, R44, 16777216 ;  /* 0x4b8000002c2cb820 */ /* 0x000fe40000400000 */
[----:B------:R-:W-:Y:S01]  /*9ff0*/  IMAD R17, R22, 0x4, R19 ;  /* 0x0000000416117824 */ /* 0x000fe200078e0213 */
[----:B------:R-:W0:Y:S01]  /*a000*/  MUFU.RCP R218, R218 ;  /* 0x000000da00da7308 */ /* 0x000e220000001000 */
[----:B------:R-:W-:Y:S02]  /*a010*/  @!P3 FMUL R40, R40, 16777216 ;  /* 0x4b8000002828b820 */ /* 0x000fe40000400000 */
[----:B------:R-:W-:Y:S01]  /*a020*/  @!P3 FMUL R37, R37, 16777216 ;  /* 0x4b8000002525b820 */ /* 0x000fe20000400000 */
[----:B------:R-:W-:Y:S01]  /*a030*/  LEA.HI.X.SX32 R97, R19, R0, 0x1, P0 ;  /* 0x0000000013617211 */ /* 0x000fe200000f0eff */
[----:B------:R-:W-:Y:S02]  /*a040*/  @!P4 FMUL R160, R160, 16777216 ;  /* 0x4b800000a0a0c820 */ /* 0x000fe40000400000 */
[----:B------:R-:W-:Y:S01]  /*a050*/  IMAD.SHL.U32 R193, R193, 0x20, RZ ;  /* 0x00000020c1c17824 */ /* 0x000fe200078e00ff */
[----:B------:R-:W1:Y:S01]  /*a060*/  MUFU.RCP R217, R217 ;  /* 0x000000d900d97308 */ /* 0x000e620000001000 */
[----:B---3--:R-:W-:Y:S01]  /*a070*/  FMUL R194, R215, R45 ;  /* 0x0000002dd7c27220 */ /* 0x008fe20000400000 */
[----:B------:R-:W-:Y:S01]  /*a080*/  LEA R94, P0, R17, R10, 0x1 ;  /* 0x0000000a115e7211 */ /* 0x000fe200078008ff */
[----:B------:R-:W-:-:S02]  /*a090*/  @!P4 FMUL R95, R95, 16777216 ;  /* 0x4b8000005f5fc820 */ /* 0x000fc40000400000 */
[----:B------:R-:W-:Y:S01]  /*a0a0*/  FMUL R141, R171, R25 ;  /* 0x00000019ab8d7220 */ /* 0x000fe20000400000 */
[----:B------:R-:W-:Y:S01]  /*a0b0*/  LEA R25, R22, R17, 0x2 ;  /* 0x0000001116197211 */ /* 0x000fe200078e10ff */
[C---:B------:R-:W-:Y:S02]  /*a0c0*/  FMUL R45, R215.reuse, R44 ;  /* 0x0000002cd72d7220 */ /* 0x040fe40000400000 */
[----:B------:R-:W-:Y:S02]  /*a0d0*/  @!P4 FMUL R92, R92, 16777216 ;  /* 0x4b8000005c5cc820 */ /* 0x000fe40000400000 */
[C---:B------:R-:W-:Y:S02]  /*a0e0*/  FMUL R44, R215.reuse, R40 ;  /* 0x00000028d72c7220 */ /* 0x040fe40000400000 */
[----:B------:R-:W-:Y:S01]  /*a0f0*/  FMUL R40, R215, R37 ;  /* 0x00000025d7287220 */ /* 0x000fe20000400000 */
[----:B------:R-:W-:Y:S01]  /*a100*/  LOP3.LUT R129, R129, 0x60, R193, 0xf8, !PT ;  /* 0x0000006081817812 */ /* 0x000fe200078ef8c1 */
[----:B------:R-:W-:-:S02]  /*a110*/  @!P3 FMUL R53, R53, 16777216 ;  /* 0x4b8000003535b820 */ /* 0x000fc40000400000 */
[----:B----4-:R-:W-:Y:S02]  /*a120*/  FMUL R37, R216, R160 ;  /* 0x000000a0d8257220 */ /* 0x010fe40000400000 */
[----:B------:R-:W-:Y:S02]  /*a130*/  @!P3 FMUL R52, R52, 16777216 ;  /* 0x4b8000003434b820 */ /* 0x000fe40000400000 */
[C---:B------:R-:W-:Y:S01]  /*a140*/  FMUL R160, R216.reuse, R95 ;  /* 0x0000005fd8a07220 */ /* 0x040fe20000400000 */
[----:B------:R-:W-:Y:S01]  /*a150*/  LEA.HI.X.SX32 R95, R17, R0, 0x1, P0 ;  /* 0x00000000115f7211 */ /* 0x000fe200000f0eff */
[----:B------:R-:W-:Y:S02]  /*a160*/  @!P4 FMUL R93, R93, 16777216 ;  /* 0x4b8000005d5dc820 */ /* 0x000fe40000400000 */
[----:B------:R-:W-:Y:S02]  /*a170*/  FMUL R131, R213, R71 ;  /* 0x00000047d5837220 */ /* 0x000fe40000400000 */
[----:B------:R-:W-:Y:S01]  /*a180*/  FMUL R193, R216, R92 ;  /* 0x0000005cd8c17220 */ /* 0x000fe20000400000 */
[----:B------:R-:W-:Y:S01]  /*a190*/  LEA R92, P0, R25, R10, 0x1 ;  /* 0x0000000a195c7211 */ /* 0x000fe200078008ff */
[----:B------:R-:W-:-:S02]  /*a1a0*/  @!P2 FMUL R73, R73, 16777216 ;  /* 0x4b8000004949a820 */ /* 0x000fc40000400000 */
[----:B------:R-:W-:Y:S02]  /*a1b0*/  IMAD R71, R22, 0x4, R25 ;  /* 0x0000000416477824 */ /* 0x000fe400078e0219 */
[C---:B------:R-:W-:Y:S02]  /*a1c0*/  FMUL R185, R215.reuse, R53 ;  /* 0x00000035d7b97220 */ /* 0x040fe40000400000 */
[----:B------:R-:W-:Y:S02]  /*a1d0*/  FMUL R53, R215, R52 ;  /* 0x00000034d7357220 */ /* 0x000fe40000400000 */
[----:B------:R-:W-:Y:S02]  /*a1e0*/  @!P2 FMUL R69, R69, 16777216 ;  /* 0x4b8000004545a820 */ /* 0x000fe40000400000 */
[----:B------:R-:W-:Y:S01]  /*a1f0*/  FMUL R52, R216, R93 ;  /* 0x0000005dd8347220 */ /* 0x000fe20000400000 */
[----:B------:R-:W-:Y:S01]  /*a200*/  LEA.HI.X.SX32 R93, R25, R0, 0x1, P0 ;  /* 0x00000000195d7211 */ /* 0x000fe200000f0eff */
[----:B------:R-:W-:Y:S01]  /*a210*/  @!P2 FMUL R16, R16, 16777216 ;  /* 0x4b8000001010a820 */ /* 0x000fe20000400000 */
[----:B------:R-:W-:Y:S01]  /*a220*/  LEA R156, P0, R71, R10, 0x1 ;  /* 0x0000000a479c7211 */ /* 0x000fe200078008ff */
[----:B------:R-:W-:-:S02]  /*a230*/  @!P6 FMUL R157, R157, 16777216 ;  /* 0x4b8000009d9de820 */ /* 0x000fc40000400000 */
[----:B------:R-:W-:Y:S01]  /*a240*/  FMUL R142, R171, R73 ;  /* 0x00000049ab8e7220 */ /* 0x000fe20000400000 */
[----:B------:R-:W-:Y:S01]  /*a250*/  LEA R73, R22, R71, 0x2 ;  /* 0x0000004716497211 */ /* 0x000fe200078e10ff */
[----:B------:R-:W-:Y:S02]  /*a260*/  @!P5 FMUL R154, R154, 16777216 ;  /* 0x4b8000009a9ad820 */ /* 0x000fe40000400000 */
[----:B------:R-:W-:Y:S02]  /*a270*/  @!P3 FMUL R57, R57, 16777216 ;  /* 0x4b8000003939b820 */ /* 0x000fe40000400000 */
[----:B------:R-:W-:Y:S02]  /*a280*/  FMUL R137, R171, R69 ;  /* 0x00000045ab897220 */ /* 0x000fe40000400000 */
[----:B------:R-:W-:Y:S02]  /*a290*/  @!P4 FMUL R67, R67, 16777216 ;  /* 0x4b8000004343c820 */ /* 0x000fe40000400000 */
[----:B------:R-:W-:-:S02]  /*a2a0*/  FMUL R168, R171, R16 ;  /* 0x00000010aba87220 */ /* 0x000fc40000400000 */
[----:B0-----:R-:W-:Y:S01]  /*a2b0*/  FMUL R69, R218, R157 ;  /* 0x0000009dda457220 */ /* 0x001fe20000400000 */
[----:B------:R-:W-:Y:S01]  /*a2c0*/  LEA.HI.X.SX32 R157, R71, R0, 0x1, P0 ;  /* 0x00000000479d7211 */ /* 0x000fe200000f0eff */
[----:B------:R-:W-:Y:S02]  /*a2d0*/  @!P2 FMUL R28, R28, 16777216 ;  /* 0x4b8000001c1ca820 */ /* 0x000fe40000400000 */
[----:B------:R-:W-:Y:S02]  /*a2e0*/  @!P5 FMUL R155, R155, 16777216 ;  /* 0x4b8000009b9bd820 */ /* 0x000fe40000400000 */
[----:B-1----:R-:W-:Y:S01]  /*a2f0*/  FMUL R16, R217, R154 ;  /* 0x0000009ad9107220 */ /* 0x002fe20000400000 */
[----:B------:R-:W-:Y:S01]  /*a300*/  LEA R154, P0, R73, R10, 0x1 ;  /* 0x0000000a499a7211 */ /* 0x000fe200078008ff */
[----:B------:R-:W-:Y:S02]  /*a310*/  @!P6 FMUL R183, R183, 16777216 ;  /* 0x4b800000b7b7e820 */ /* 0x000fe40000400000 */
[----:B------:R-:W-:-:S02]  /*a320*/  @!P6 FMUL R180, R180, 16777216 ;  /* 0x4b800000b4b4e820 */ /* 0x000fc40000400000 */
[----:B------:R-:W-:Y:S02]  /*a330*/  @!P6 FMUL R152, R152, 16777216 ;  /* 0x4b8000009898e820 */ /* 0x000fe40000400000 */
[----:B------:R-:W-:Y:S02]  /*a340*/  IMAD R71, R22, 0x4, R73 ;  /* 0x0000000416477824 */ /* 0x000fe400078e0249 */
[----:B------:R-:W-:Y:S02]  /*a350*/  FMUL R177, R215, R57 ;  /* 0x00000039d7b17220 */ /* 0x000fe40000400000 */
[----:B------:R-:W-:Y:S02]  /*a360*/  FMUL R57, R216, R67 ;  /* 0x00000043d8397220 */ /* 0x000fe40000400000 */
[----:B------:R-:W-:Y:S02]  /*a370*/  @!P2 FMUL R24, R24, 16777216 ;  /* 0x4b8000001818a820 */ /* 0x000fe40000400000 */
[----:B------:R-:W-:-:S02]  /*a380*/  FMUL R86, R213, R30 ;  /* 0x0000001ed5567220 */ /* 0x000fc40000400000 */
[----:B------:R-:W-:Y:S02]  /*a390*/  FMUL R145, R171, R28 ;  /* 0x0000001cab917220 */ /* 0x000fe40000400000 */
[----:B------:R-:W-:Y:S01]  /*a3a0*/  FMUL R67, R217, R155 ;  /* 0x0000009bd9437220 */ /* 0x000fe20000400000 */
[----:B------:R-:W-:Y:S01]  /*a3b0*/  LEA.HI.X.SX32 R155, R73, R0, 0x1, P0 ;  /* 0x00000000499b7211 */ /* 0x000fe200000f0eff */
[----:B------:R-:W-:Y:S02]  /*a3c0*/  @!P2 FMUL R32, R32, 16777216 ;  /* 0x4b8000002020a820 */ /* 0x000fe40000400000 */
[----:B------:R-:W-:Y:S02]  /*a3d0*/  @!P2 FMUL R29, R29, 16777216 ;  /* 0x4b8000001d1da820 */ /* 0x000fe40000400000 */
[----:B------:R-:W-:Y:S02]  /*a3e0*/  @!P4 FMUL R63, R63, 16777216 ;  /* 0x4b8000003f3fc820 */ /* 0x000fe40000400000 */
[----:B------:R-:W-:-:S02]  /*a3f0*/  @!P6 FMUL R153, R153, 16777216 ;  /* 0x4b8000009999e820 */ /* 0x000fc40000400000 */
[C---:B------:R-:W-:Y:S02]  /*a400*/  FMUL R30, R218.reuse, R183 ;  /* 0x000000b7da1e7220 */ /* 0x040fe40000400000 */
[C---:B------:R-:W-:Y:S02]  /*a410*/  FMUL R17, R218.reuse, R180 ;  /* 0x000000b4da117220 */ /* 0x040fe40000400000 */
[----:B------:R-:W-:Y:S01]  /*a420*/  FMUL R28, R218, R152 ;  /* 0x00000098da1c7220 */ /* 0x000fe20000400000 */
[----:B------:R-:W-:Y:S01]  /*a430*/  LEA R152, P0, R71, R10, 0x1 ;  /* 0x0000000a47987211 */ /* 0x000fe200078008ff */
[----:B------:R-:W-:Y:S01]  /*a440*/  @!P4 FMUL R62, R62, 16777216 ;  /* 0x4b8000003e3ec820 */ /* 0x000fe20000400000 */
[----:B------:R-:W-:Y:S01]  /*a450*/  LEA R73, R22, R71, 0x2 ;  /* 0x0000004716497211 */ /* 0x000fe200078e10ff */
[----:B------:R-:W-:Y:S02]  /*a460*/  @!P5 FMUL R150, R150, 16777216 ;  /* 0x4b8000009696d820 */ /* 0x000fe40000400000 */
[----:B------:R-:W-:-:S02]  /*a470*/  @!P6 FMUL R178, R178, 16777216 ;  /* 0x4b800000b2b2e820 */ /* 0x000fc40000400000 */
[----:B------:R-:W-:Y:S02]  /*a480*/  @!P6 FMUL R148, R148, 16777216 ;  /* 0x4b8000009494e820 */ /* 0x000fe40000400000 */
[----:B------:R-:W-:Y:S02]  /*a490*/  @!P4 FMUL R60, R60, 16777216 ;  /* 0x4b8000003c3cc820 */ /* 0x000fe40000400000 */
[----:B------:R-:W-:Y:S02]  /*a4a0*/  @!P4 FMUL R59, R59, 16777216 ;  /* 0x4b8000003b3bc820 */ /* 0x000fe40000400000 */
[C---:B------:R-:W-:Y:S01]  /*a4b0*/  FMUL R147, R171.reuse, R24 ;  /* 0x00000018ab937220 */ /* 0x040fe20000400000 */
[----:B------:R-:W-:Y:S01]  /*a4c0*/  F2FP.BF16.PACK_AB R30, R30, R17 ;  /* 0x000000111e1e723e */ /* 0x000fe200000010ff */
[----:B------:R-:W-:Y:S02]  /*a4d0*/  @!P4 FMUL R58, R58, 16777216 ;  /* 0x4b8000003a3ac820 */ /* 0x000fe40000400000 */
[----:B------:R-:W-:-:S02]  /*a4e0*/  FMUL R143, R171, R32 ;  /* 0x00000020ab8f7220 */ /* 0x000fc40000400000 */
[----:B------:R-:W-:Y:S02]  /*a4f0*/  FMUL R139, R171, R29 ;  /* 0x0000001dab8b7220 */ /* 0x000fe40000400000 */
[----:B------:R-:W-:Y:S02]  /*a500*/  FMUL R191, R216, R63 ;  /* 0x0000003fd8bf7220 */ /* 0x000fe40000400000 */
[----:B------:R-:W-:Y:S01]  /*a510*/  FMUL R24, R218, R153 ;  /* 0x00000099da187220 */ /* 0x000fe20000400000 */
[----:B------:R-:W-:Y:S01]  /*a520*/  LEA.HI.X.SX32 R153, R71, R0, 0x1, P0 ;  /* 0x0000000047997211 */ /* 0x000fe200000f0eff */
[----:B------:R-:W-:Y:S01]  /*a530*/  @!P5 FMUL R151, R151, 16777216 ;  /* 0x4b8000009797d820 */ /* 0x000fe20000400000 */
[----:B------:R-:W-:Y:S01]  /*a540*/  LEA R17, R22, R73, 0x2 ;  /* 0x0000004916117211 */ /* 0x000fe200078e10ff */
[----:B------:R-:W-:Y:S02]  /*a550*/  FMUL R63, R216, R62 ;  /* 0x0000003ed83f7220 */ /* 0x000fe40000400000 */
[----:B------:R-:W-:Y:S01]  /*a560*/  FMUL R32, R217, R150 ;  /* 0x00000096d9207220 */ /* 0x000fe20000400000 */
[----:B------:R-:W-:Y:S01]  /*a570*/  LEA R150, P0, R73, R10, 0x1 ;  /* 0x0000000a49967211 */ /* 0x000fe200078008ff */
[----:B------:R-:W-:-:S02]  /*a580*/  FMUL R29, R218, R178 ;  /* 0x000000b2da1d7220 */ /* 0x000fc40000400000 */
[----:B------:R-:W-:Y:S02]  /*a590*/  FMUL R148, R218, R148 ;  /* 0x00000094da947220 */ /* 0x000fe40000400000 */
[C---:B------:R-:W-:Y:S02]  /*a5a0*/  FMUL R62, R216.reuse, R60 ;  /* 0x0000003cd83e7220 */ /* 0x040fe40000400000 */
[C---:B------:R-:W-:Y:S02]  /*a5b0*/  FMUL R60, R216.reuse, R59 ;  /* 0x0000003bd83c7220 */ /* 0x040fe40000400000 */
[----:B------:R-:W-:Y:S01]  /*a5c0*/  FMUL R59, R216, R58 ;  /* 0x0000003ad83b7220 */ /* 0x000fe20000400000 */
[----:B------:R-:W-:Y:S01]  /*a5d0*/  F2FP.BF16.PACK_AB R29, R29, R148 ;  /* 0x000000941d1d723e */ /* 0x000fe200000010ff */
[----:B------:R-:W-:Y:S02]  /*a5e0*/  @!P4 FMUL R66, R66, 16777216 ;  /* 0x4b8000004242c820 */ /* 0x000fe40000400000 */
[----:B------:R-:W-:Y:S01]  /*a5f0*/  FMUL R58, R217, R151 ;  /* 0x00000097d93a7220 */ /* 0x000fe20000400000 */
[----:B------:R-:W-:Y:S01]  /*a600*/  LEA.HI.X.SX32 R151, R73, R0, 0x1, P0 ;  /* 0x0000000049977211 */ /* 0x000fe200000f0eff */
[----:B------:R-:W-:Y:S01]  /*a610*/  @!P6 FMUL R149, R149, 16777216 ;  /* 0x4b8000009595e820 */ /* 0x000fe20000400000 */
[----:B------:R-:W-:Y:S01]  /*a620*/  LEA R148, P0, R17, R10, 0x1 ;  /* 0x0000000a11947211 */ /* 0x000fe200078008ff */
[----:B------:R-:W-:-:S02]  /*a630*/  IMAD R71, R22, 0x4, R17 ;  /* 0x0000000416477824 */ /* 0x000fc400078e0211 */
[----:B------:R-:W-:Y:S02]  /*a640*/  FMUL R196, R216, R66 ;  /* 0x00000042d8c47220 */ /* 0x000fe40000400000 */
[----:B------:R-:W-:Y:S02]  /*a650*/  @!P2 FMUL R21, R21, 16777216 ;  /* 0x4b8000001515a820 */ /* 0x000fe40000400000 */
[----:B------:R-:W-:Y:S01]  /*a660*/  FMUL R66, R218, R149 ;  /* 0x00000095da427220 */ /* 0x000fe20000400000 */
[----:B------:R-:W-:Y:S01]  /*a670*/  LEA.HI.X.SX32 R149, R17, R0, 0x1, P0 ;  /* 0x0000000011957211 */ /* 0x000fe200000f0eff */
[----:B------:R-:W-:Y:S02]  /*a680*/  @!P2 FMUL R68, R68, 16777216 ;  /* 0x4b8000004444a820 */ /* 0x000fe40000400000 */
[----:B------:R-:W-:Y:S02]  /*a690*/  @!P2 FMUL R33, R33, 16777216 ;  /* 0x4b8000002121a820 */ /* 0x000fe40000400000 */
[----:B------:R-:W-:-:S02]  /*a6a0*/  @!P2 FMUL R72, R72, 16777216 ;  /* 0x4b8000004848a820 */ /* 0x000fc40000400000 */
[----:B------:R-:W-:Y:S02]  /*a6b0*/  @!P2 FMUL R81, R81, 16777216 ;  /* 0x4b8000005151a820 */ /* 0x000fe40000400000 */
[----:B------:R-:W-:Y:S01]  /*a6c0*/  FMUL R89, R213, R82 ;  /* 0x00000052d5597220 */ /* 0x000fe20000400000 */
[----:B------:R-:W-:Y:S01]  /*a6d0*/  LEA R82, P0, R71, R10, 0x1 ;  /* 0x0000000a47527211 */ /* 0x000fe200078008ff */
[----:B------:R-:W-:Y:S02]  /*a6e0*/  @!P2 FMUL R80, R80, 16777216 ;  /* 0x4b8000005050a820 */ /* 0x000fe40000400000 */
[----:B------:R-:W-:Y:S02]  /*a6f0*/  @!P6 FMUL R189, R189, 16777216 ;  /* 0x4b800000bdbde820 */ /* 0x000fe40000400000 */
[----:B------:R-:W-:Y:S02]  /*a700*/  @!P6 FMUL R186, R186, 16777216 ;  /* 0x4b800000babae820 */ /* 0x000fe40000400000 */
[----:B------:R-:W-:-:S02]  /*a710*/  @!P6 FMUL R173, R173, 16777216 ;  /* 0x4b800000adade820 */ /* 0x000fc40000400000 */
[----:B------:R-:W-:Y:S02]  /*a720*/  IMAD.SHL.U32 R252, R240, 0x4, RZ ;  /* 0x00000004f0fc7824 */ /* 0x000fe400078e00ff */
[----:B------:R-:W-:Y:S02]  /*a730*/  IMAD R17, R22, 0x4, R71 ;  /* 0x0000000416117824 */ /* 0x000fe400078e0247 */
[----:B------:R-:W-:Y:S01]  /*a740*/  FMUL R144, R171, R21 ;  /* 0x00000015ab907220 */ /* 0x000fe20000400000 */
[----:B------:R-:W-:Y:S01]  /*a750*/  F2FP.BF16.PACK_AB R24, R24, R69 ;  /* 0x000000451818723e */ /* 0x000fe200000010ff */
[C---:B------:R-:W-:Y:S02]  /*a760*/  FMUL R46, R213.reuse, R31 ;  /* 0x0000001fd52e7220 */ /* 0x040fe40000400000 */
[----:B------:R-:W-:Y:S01]  /*a770*/  FMUL R138, R213, R83 ;  /* 0x00000053d58a7220 */ /* 0x000fe20000400000 */
[----:B------:R-:W-:Y:S01]  /*a780*/  LEA.HI.X.SX32 R83, R71, R0, 0x1, P0 ;  /* 0x0000000047537211 */ /* 0x000fe200000f0eff */
[----:B------:R-:W-:-:S02]  /*a790*/  FMUL R88, R171, R68 ;  /* 0x00000044ab587220 */ /* 0x000fc40000400000 */
[C---:B------:R-:W-:Y:S02]  /*a7a0*/  FMUL R140, R171.reuse, R33 ;  /* 0x00000021ab8c7220 */ /* 0x040fe40000400000 */
[C---:B------:R-:W-:Y:S02]  /*a7b0*/  FMUL R146, R171.reuse, R72 ;  /* 0x00000048ab927220 */ /* 0x040fe40000400000 */
[C---:B------:R-:W-:Y:S01]  /*a7c0*/  FMUL R21, R171.reuse, R81 ;  /* 0x00000051ab157220 */ /* 0x040fe20000400000 */
[----:B------:R-:W-:Y:S01]  /*a7d0*/  LOP3.LUT R195, R240, 0x18, RZ, 0xc0, !PT ;  /* 0x00000018f0c37812 */ /* 0x000fe200078ec0ff */
[----:B------:R-:W-:Y:S01]  /*a7e0*/  FMUL R171, R171, R80 ;  /* 0x00000050abab7220 */ /* 0x000fe20000400000 */
[----:B------:R-:W-:Y:S01]  /*a7f0*/  LOP3.LUT R129, R129, 0x70, R252, 0x78, !PT ;  /* 0x0000007081817812 */ /* 0x000fe200078e78fc */
[C---:B------:R-:W-:Y:S01]  /*a800*/  FMUL R31, R218.reuse, R189 ;  /* 0x000000bdda1f7220 */ /* 0x040fe20000400000 */
[----:B------:R-:W-:Y:S01]  /*a810*/  LEA R80, P0, R17, R10, 0x1 ;  /* 0x0000000a11507211 */ /* 0x000fe200078008ff */
[----:B------:R-:W-:Y:S01]  /*a820*/  FMUL R186, R218, R186 ;  /* 0x000000badaba7220 */ /* 0x000fe20000400000 */
[----:B------:R-:W-:Y:S01]  /*a830*/  LEA R69, R22, R17, 0x2 ;  /* 0x0000001116457211 */ /* 0x000fe200078e10ff */
[----:B------:R-:W-:-:S02]  /*a840*/  FMUL R173, R218, R173 ;  /* 0x000000addaad7220 */ /* 0x000fc40000400000 */
[----:B------:R-:W-:Y:S02]  /*a850*/  @!P3 FMUL R78, R78, 16777216 ;  /* 0x4b8000004e4eb820 */ /* 0x000fe40000400000 */
[----:B------:R-:W-:Y:S01]  /*a860*/  @!P3 FMUL R56, R56, 16777216 ;  /* 0x4b8000003838b820 */ /* 0x000fe20000400000 */
[----:B------:R-:W-:Y:S01]  /*a870*/  F2FP.BF16.PACK_AB R28, R28, R173 ;  /* 0x000000ad1c1c723e */ /* 0x000fe200000010ff */
[----:B------:R-:W-:Y:S01]  /*a880*/  @!P4 FMUL R65, R65, 16777216 ;  /* 0x4b8000004141c820 */ /* 0x000fe20000400000 */
[----:B------:R-:W-:Y:S01]  /*a890*/  F2FP.BF16.PACK_AB R31, R31, R186 ;  /* 0x000000ba1f1f723e */ /* 0x000fe200000010ff */
[----:B------:R-:W-:Y:S01]  /*a8a0*/  @!P3 FMUL R79, R79, 16777216 ;  /* 0x4b8000004f4fb820 */ /* 0x000fe20000400000 */
[----:B------:R-:W-:Y:S01]  /*a8b0*/  LEA R129, R195, R129, 0xb ;  /* 0x00000081c3817211 */ /* 0x000fe200078e58ff */
[----:B------:R-:W-:Y:S01]  /*a8c0*/  BAR.SYNC.DEFER_BLOCKING 0x0 ;  /* 0x0000000000007b1d */ /* 0x000fe20000010000 */
[----:B------:R-:W-:Y:S01]  /*a8d0*/  @!P5 FMUL R175, R175, 16777216 ;  /* 0x4b800000afafd820 */ /* 0x000fe20000400000 */
[----:B------:R-:W-:Y:S01]  /*a8e0*/  LEA.HI.X.SX32 R81, R17, R0, 0x1, P0 ;  /* 0x0000000011517211 */ /* 0x000fe200000f0eff */
        /* <DEDUP_REMOVED lines=10> */
[----:B------:R-:W-:Y:S01]  /*a990*/  FMUL R187, R215, R78 ;  /* 0x0000004ed7bb7220 */ /* 0x000fe20000400000 */
[----:B------:R-:W-:Y:S01]  /*a9a0*/  LEA R78, P0, R69, R10, 0x1 ;  /* 0x0000000a454e7211 */ /* 0x000fe200078008ff */
[----:B------:R-:W-:Y:S02]  /*a9b0*/  @!P5 FMUL R76, R76, 16777216 ;  /* 0x4b8000004c4cd820 */ /* 0x000fe40000400000 */
[----:B------:R-:W-:-:S02]  /*a9c0*/  FMUL R136, R213, R85 ;  /* 0x00000055d5887220 */ /* 0x000fc40000400000 */
[----:B------:R-:W-:Y:S02]  /*a9d0*/  IMAD R71, R22, 0x4, R69 ;  /* 0x0000000416477824 */ /* 0x000fe400078e0245 */
[----:B------:R-:W-:Y:S02]  /*a9e0*/  FMUL R85, R213, R84 ;  /* 0x00000054d5557220 */ /* 0x000fe40000400000 */
[----:B------:R-:W-:Y:S02]  /*a9f0*/  FMUL R192, R215, R56 ;  /* 0x00000038d7c07220 */ /* 0x000fe40000400000 */
[----:B------:R-:W-:Y:S02]  /*aa00*/  @!P3 FMUL R55, R55, 16777216 ;  /* 0x4b8000003737b820 */ /* 0x000fe40000400000 */
[C---:B------:R-:W-:Y:S02]  /*aa10*/  FMUL R134, R213.reuse, R35 ;  /* 0x00000023d5867220 */ /* 0x040fe40000400000 */
[----:B------:R-:W-:-:S02]  /*aa20*/  FMUL R50, R213, R34 ;  /* 0x00000022d5327220 */ /* 0x000fc40000400000 */
[----:B------:R-:W-:Y:S02]  /*aa30*/  FMUL R84, R213, R18 ;  /* 0x00000012d5547220 */ /* 0x000fe40000400000 */
[----:B------:R-:W-:Y:S01]  /*aa40*/  FMUL R56, R216, R65 ;  /* 0x00000041d8387220 */ /* 0x000fe20000400000 */
[----:B------:R0:W-:Y:S01]  /*aa50*/  STS.128 [R129], R28 ;  /* 0x0000001c81007388 */ /* 0x0001e20000000c00 */
[----:B------:R-:W-:Y:S02]  /*aa60*/  @!P3 FMUL R36, R36, 16777216 ;  /* 0x4b8000002424b820 */ /* 0x000fe40000400000 */
[----:B------:R-:W-:Y:S01]  /*aa70*/  FMUL R176, R215, R79 ;  /* 0x0000004fd7b07220 */ /* 0x000fe20000400000 */
[----:B------:R-:W-:Y:S01]  /*aa80*/  LEA.HI.X.SX32 R79, R69, R0, 0x1, P0 ;  /* 0x00000000454f7211 */ /* 0x000fe200000f0eff */
        /* <DEDUP_REMOVED lines=10> */
[----:B------:R-:W-:Y:S01]  /*ab30*/  FMUL R68, R217, R159 ;  /* 0x0000009fd9447220 */ /* 0x000fe20000400000 */
[----:B0-----:R-:W-:Y:S01]  /*ab40*/  LEA R29, R22, R71, 0x2 ;  /* 0x00000047161d7211 */ /* 0x001fe200078e10ff */
[----:B------:R-:W-:Y:S02]  /*ab50*/  @!P4 FMUL R77, R77, 16777216 ;  /* 0x4b8000004d4dc820 */ /* 0x000fe40000400000 */
[----:B------:R-:W-:Y:S01]  /*ab60*/  FMUL R217, R217, R76 ;  /* 0x0000004cd9d97220 */ /* 0x000fe20000400000 */
[----:B------:R-:W-:Y:S01]  /*ab70*/  LEA R76, P0, R71, R10, 0x1 ;  /* 0x0000000a474c7211 */ /* 0x000fe200078008ff */
[----:B------:R-:W-:-:S02]  /*ab80*/  FMUL R182, R215, R55 ;  /* 0x00000037d7b67220 */ /* 0x000fc40000400000 */
[----:B------:R-:W-:Y:S02]  /*ab90*/  FMUL R55, R215, R36 ;  /* 0x00000024d7377220 */ /* 0x000fe40000400000 */
[----:B------:R-:W-:Y:S01]  /*aba0*/  FMUL R36, R216, R77 ;  /* 0x0000004dd8247220 */ /* 0x000fe20000400000 */
[----:B------:R-:W-:Y:S01]  /*abb0*/  LEA.HI.X.SX32 R77, R71, R0, 0x1, P0 ;  /* 0x00000000474d7211 */ /* 0x000fe200000f0eff */
[----:B------:R-:W-:Y:S01]  /*abc0*/  FMUL R91, R213, R74 ;  /* 0x0000004ad55b7220 */ /* 0x000fe20000400000 */
[----:B------:R-:W-:Y:S01]  /*abd0*/  LEA R74, P0, R29, R10, 0x1 ;  /* 0x0000000a1d4a7211 */ /* 0x000fe200078008ff */
[----:B------:R-:W-:Y:S02]  /*abe0*/  @!P6 FMUL R190, R190, 16777216 ;  /* 0x4b800000bebee820 */ /* 0x000fe40000400000 */
[----:B------:R-:W-:Y:S02]  /*abf0*/  @!P6 FMUL R188, R188, 16777216 ;  /* 0x4b800000bcbce820 */ /* 0x000fe40000400000 */
[----:B------:R-:W-:-:S02]  /*ac00*/  @!P6 FMUL R184, R184, 16777216 ;  /* 0x4b800000b8b8e820 */ /* 0x000fc40000400000 */
[----:B------:R-:W-:Y:S02]  /*ac10*/  @!P6 FMUL R181, R181, 16777216 ;  /* 0x4b800000b5b5e820 */ /* 0x000fe40000400000 */
[----:B------:R-:W-:Y:S02]  /*ac20*/  @!P6 FMUL R179, R179, 16777216 ;  /* 0x4b800000b3b3e820 */ /* 0x000fe40000400000 */
[----:B------:R-:W-:Y:S02]  /*ac30*/  IMAD R31, R22, 0x4, R29 ;  /* 0x00000004161f7824 */ /* 0x000fe400078e021d */
[----:B------:R-:W-:Y:S01]  /*ac40*/  FMUL R51, R213, R75 ;  /* 0x0000004bd5337220 */ /* 0x000fe20000400000 */
[----:B------:R-:W-:Y:S01]  /*ac50*/  LEA.HI.X.SX32 R75, R29, R0, 0x1, P0 ;  /* 0x000000001d4b7211 */ /* 0x000fe200000f0eff */
[C---:B------:R-:W-:Y:S02]  /*ac60*/  FMUL R133, R213.reuse, R27 ;  /* 0x0000001bd5857220 */ /* 0x040fe40000400000 */
[----:B------:R-:W-:Y:S01]  /*ac70*/  FMUL R90, R213, R26 ;  /* 0x0000001ad55a7220 */ /* 0x000fe20000400000 */
[----:B------:R-:W-:Y:S01]  /*ac80*/  LEA R72, P0, R31, R10, 0x1 ;  /* 0x0000000a1f487211 */ /* 0x000fe200078008ff */
[----:B------:R-:W-:Y:S01]  /*ac90*/  FMUL R27, R218, R190 ;  /* 0x000000beda1b7220 */ /* 0x000fe20000400000 */
[----:B------:R-:W-:Y:S01]  /*aca0*/  LEA R29, R22, R31, 0x2 ;  /* 0x0000001f161d7211 */ /* 0x000fe200078e10ff */
[----:B------:R-:W-:-:S02]  /*acb0*/  FMUL R188, R218, R188 ;  /* 0x000000bcdabc7220 */ /* 0x000fc40000400000 */
[C---:B------:R-:W-:Y:S02]  /*acc0*/  FMUL R26, R218.reuse, R184 ;  /* 0x000000b8da1a7220 */ /* 0x040fe40000400000 */
[C---:B------:R-:W-:Y:S02]  /*acd0*/  FMUL R181, R218.reuse, R181 ;  /* 0x000000b5dab57220 */ /* 0x040fe40000400000 */
[----:B------:R-:W-:Y:S01]  /*ace0*/  FMUL R25, R218, R179 ;  /* 0x000000b3da197220 */ /* 0x000fe20000400000 */
[----:B------:R-:W-:Y:S01]  /*acf0*/  F2FP.BF16.PACK_AB R27, R27, R188 ;  /* 0x000000bc1b1b723e */ /* 0x000fe200000010ff */
[----:B------:R-:W-:Y:S01]  /*ad00*/  FMUL R87, R213, R70 ;  /* 0x00000046d5577220 */ /* 0x000fe20000400000 */
[----:B------:R-:W-:Y:S02]  /*ad10*/  F2FP.BF16.PACK_AB R26, R26, R181 ;  /* 0x000000b51a1a723e */ /* 0x000fe400000010ff */
[----:B------:R-:W-:Y:S02]  /*ad20*/  F2FP.BF16.PACK_AB R25, R25, R66 ;  /* 0x000000421919723e */ /* 0x000fe400000010ff */
[----:B------:R-:W-:Y:S01]  /*ad30*/  LEA.HI.X.SX32 R73, R31, R0, 0x1, P0 ;  /* 0x000000001f497211 */ /* 0x000fe200000f0eff */
[----:B------:R-:W-:Y:S01]  /*ad40*/  IMAD R31, R22, 0x4, R29 ;  /* 0x00000004161f7824 */ /* 0x000fe200078e021d */
[----:B------:R-:W-:Y:S01]  /*ad50*/  LEA R70, P0, R29, R10, 0x1 ;  /* 0x0000000a1d467211 */ /* 0x000fe200078008ff */
[----:B------:R0:W-:Y:S01]  /*ad60*/  STS.128 [R129+0x400], R24 ;  /* 0x0004001881007388 */ /* 0x0001e20000000c00 */
[----:B------:R-:W-:Y:S01]  /*ad70*/  F2FP.BF16.PACK_AB R17, R163, R32 ;  /* 0x00000020a311723e */ /* 0x000fe200000010ff */
[----:B------:R-:W-:Y:S01]  /*ad80*/  @!P4 FMUL R64, R64, 16777216 ;  /* 0x4b8000004040c820 */ /* 0x000fe20000400000 */
[----:B------:R-:W-:-:S02]  /*ad90*/  F2FP.BF16.PACK_AB R16, R16, R217 ;  /* 0x000000d91010723e */ /* 0x000fc400000010ff */
[----:B------:R-:W-:Y:S02]  /*ada0*/  F2FP.BF16.PACK_AB R18, R18, R165 ;  /* 0x000000a51212723e */ /* 0x000fe400000010ff */
[----:B------:R-:W-:Y:S02]  /*adb0*/  F2FP.BF16.PACK_AB R19, R19, R170 ;  /* 0x000000aa1313723e */ /* 0x000fe400000010ff */
[----:B------:R-:W-:Y:S02]  /*adc0*/  F2FP.BF16.PACK_AB R32, R67, R68 ;  /* 0x000000444320723e */ /* 0x000fe400000010ff */
[----:B------:R-:W-:Y:S02]  /*add0*/  LEA.HI.X.SX32 R71, R29, R0, 0x1, P0 ;  /* 0x000000001d477211 */ /* 0x000fe400000f0eff */
[C---:B------:R-:W-:Y:S02]  /*ade0*/  LEA R68, P0, R31.reuse, R10, 0x1 ;  /* 0x0000000a1f447211 */ /* 0x040fe400078008ff */
[----:B0-----:R-:W-:Y:S01]  /*adf0*/  LEA R27, R22, R31, 0x2 ;  /* 0x0000001f161b7211 */ /* 0x001fe200078e10ff */
[----:B------:R-:W-:Y:S01]  /*ae00*/  FMUL R64, R216, R64 ;  /* 0x00000040d8407220 */ /* 0x000fe20000400000 */
[----:B------:R0:W-:Y:S01]  /*ae10*/  STS.128 [R129+0x80], R16 ;  /* 0x0000801081007388 */ /* 0x0001e20000000c00 */
[----:B------:R-:W-:-:S02]  /*ae20*/  LEA.HI.X.SX32 R69, R31, R0, 0x1, P0 ;  /* 0x000000001f457211 */ /* 0x000fc400000f0eff */
[----:B------:R-:W-:Y:S01]  /*ae30*/  LEA R66, P0, R27, R10, 0x1 ;  /* 0x0000000a1b427211 */ /* 0x000fe200078008ff */
[----:B------:R-:W-:Y:S01]  /*ae40*/  @!P4 FMUL R61, R61, 16777216 ;  /* 0x4b8000003d3dc820 */ /* 0x000fe20000400000 */
[----:B------:R-:W-:Y:S02]  /*ae50*/  F2FP.BF16.PACK_AB R25, R64, R63 ;  /* 0x0000003f4019723e */ /* 0x000fe400000010ff */
[----:B------:R-:W-:Y:S01]  /*ae60*/  LEA.HI.X.SX32 R67, R27, R0, 0x1, P0 ;  /* 0x000000001b437211 */ /* 0x000fe200000f0eff */
[----:B0-----:R-:W-:Y:S01]  /*ae70*/  IMAD R17, R22, 0x4, R27 ;  /* 0x0000000416117824 */ /* 0x001fe200078e021b */
[----:B------:R-:W-:-:S04]  /*ae80*/  F2FP.BF16.PACK_AB R34, R34, R65 ;  /* 0x000000412222723e */ /* 0x000fc800000010ff */
[----:B------:R-:W-:Y:S02]  /*ae90*/  LEA R64, P0, R17, R10, 0x1 ;  /* 0x0000000a11407211 */ /* 0x000fe400078008ff */
[----:B------:R-:W-:Y:S01]  /*aea0*/  LEA R19, R22, R17, 0x2 ;  /* 0x0000001116137211 */ /* 0x000fe200078e10ff */
[----:B------:R-:W-:Y:S01]  /*aeb0*/  FMUL R61, R216, R61 ;  /* 0x0000003dd83d7220 */ /* 0x000fe20000400000 */
[----:B------:R-:W-:Y:S01]  /*aec0*/  F2FP.BF16.PACK_AB R24, R62, R59 ;  /* 0x0000003b3e18723e */ /* 0x000fe200000010ff */
[----:B------:R-:W-:Y:S01]  /*aed0*/  @!P4 FMUL R161, R161, 16777216 ;  /* 0x4b800000a1a1c820 */ /* 0x000fe20000400000 */
[----:B------:R-:W-:Y:S01]  /*aee0*/  LEA.HI.X.SX32 R65, R17, R0, 0x1, P0 ;  /* 0x0000000011417211 */ /* 0x000fe200000f0eff */
[----:B------:R-:W-:Y:S01]  /*aef0*/  IMAD R17, R22, 0x4, R19 ;  /* 0x0000000416117824 */ /* 0x000fe200078e0213 */
[----:B------:R-:W-:Y:S01]  /*af00*/  LEA R62, P0, R19, R10, 0x1 ;  /* 0x0000000a133e7211 */ /* 0x000fe200078008ff */
[----:B------:R-:W-:Y:S01]  /*af10*/  FMUL R161, R216, R161 ;  /* 0x000000a1d8a17220 */ /* 0x000fe20000400000 */
[----:B------:R-:W-:-:S02]  /*af20*/  F2FP.BF16.PACK_AB R33, R33, R58 ;  /* 0x0000003a2121723e */ /* 0x000fc400000010ff */
[----:B------:R-:W-:Y:S02]  /*af30*/  F2FP.BF16.PACK_AB R35, R35, R172 ;  /* 0x000000ac2323723e */ /* 0x000fe400000010ff */
[----:B------:R-:W-:Y:S02]  /*af40*/  F2FP.BF16.PACK_AB R28, R61, R60 ;  /* 0x0000003c3d1c723e */ /* 0x000fe400000010ff */
[----:B------:R-:W-:Y:S02]  /*af50*/  LEA.HI.X.SX32 R63, R19, R0, 0x1, P0 ;  /* 0x00000000133f7211 */ /* 0x000fe400000f0eff */
[----:B------:R-:W-:Y:S02]  /*af60*/  LEA R60, P0, R17, R10, 0x1 ;  /* 0x0000000a113c7211 */ /* 0x000fe400078008ff */
[----:B------:R-:W-:Y:S01]  /*af70*/  LEA R19, R22, R17, 0x2 ;  /* 0x0000001116137211 */ /* 0x000fe200078e10ff */
[----:B------:R0:W-:Y:S01]  /*af80*/  STS.128 [R129+0x480], R32 ;  /* 0x0004802081007388 */ /* 0x0001e20000000c00 */
[----:B------:R-:W-:Y:S01]  /*af90*/  F2FP.BF16.PACK_AB R26, R193, R196 ;  /* 0x000000c4c11a723e */ /* 0x000fe200000010ff */
[----:B------:R-:W-:Y:S01]  /*afa0*/  @!P3 FMUL R54, R54, 16777216 ;  /* 0x4b8000003636b820 */ /* 0x000fe20000400000 */
[----:B------:R-:W-:-:S02]  /*afb0*/  F2FP.BF16.PACK_AB R27, R161, R160 ;  /* 0x000000a0a11b723e */ /* 0x000fc400000010ff */
[----:B------:R-:W-:Y:S02]  /*afc0*/  LEA.HI.X.SX32 R61, R17, R0, 0x1, P0 ;  /* 0x00000000113d7211 */ /* 0x000fe400000f0eff */
[----:B------:R-:W-:Y:S01]  /*afd0*/  LEA R58, P0, R19, R10, 0x1 ;  /* 0x0000000a133a7211 */ /* 0x000fe200078008ff */
[----:B------:R-:W-:Y:S01]  /*afe0*/  FMUL R54, R215, R54 ;  /* 0x00000036d7367220 */ /* 0x000fe20000400000 */
[----:B------:R1:W-:Y:S01]  /*aff0*/  STS.128 [R129+0x100], R24 ;  /* 0x0001001881007388 */ /* 0x0003e20000000c00 */
[----:B------:R-:W-:Y:S02]  /*b000*/  F2FP.BF16.PACK_AB R29, R56, R191 ;  /* 0x000000bf381d723e */ /* 0x000fe400000010ff */
[----:B------:R-:W-:Y:S01]  /*b010*/  LEA.HI.X.SX32 R59, R19, R0, 0x1, P0 ;  /* 0x00000000133b7211 */ /* 0x000fe200000f0eff */
[----:B0-----:R-:W-:Y:S01]  /*b020*/  IMAD R33, R22, 0x4, R19 ;  /* 0x0000000416217824 */ /* 0x001fe200078e0213 */
[----:B------:R-:W-:-:S04]  /*b030*/  F2FP.BF16.PACK_AB R30, R52, R57 ;  /* 0x00000039341e723e */ /* 0x000fc800000010ff */
[C---:B------:R-:W-:Y:S02]  /*b040*/  LEA R56, P0, R33.reuse, R10, 0x1 ;  /* 0x0000000a21387211 */ /* 0x040fe400078008ff */
[----:B-1----:R-:W-:Y:S01]  /*b050*/  LEA R25, R22, R33, 0x2 ;  /* 0x0000002116197211 */ /* 0x002fe200078e10ff */
[----:B------:R-:W-:Y:S01]  /*b060*/  @!P3 FMUL R48, R48, 16777216 ;  /* 0x4b8000003030b820 */ /* 0x000fe20000400000 */
[----:B------:R-:W-:Y:S02]  /*b070*/  F2FP.BF16.PACK_AB R18, R54, R53 ;  /* 0x000000353612723e */ /* 0x000fe400000010ff */
[----:B------:R-:W-:Y:S01]  /*b080*/  LEA.HI.X.SX32 R57, R33, R0, 0x1, P0 ;  /* 0x0000000021397211 */ /* 0x000fe200000f0eff */
[----:B------:R-:W-:Y:S01]  /*b090*/  IMAD R27, R22, 0x4, R25 ;  /* 0x00000004161b7824 */ /* 0x000fe200078e0219 */
[----:B------:R-:W-:Y:S01]  /*b0a0*/  LEA R54, P0, R25, R10, 0x1 ;  /* 0x0000000a19367211 */ /* 0x000fe200078008ff */
[----:B------:R-:W-:Y:S01]  /*b0b0*/  @!P3 FMUL R49, R49, 16777216 ;  /* 0x4b8000003131b820 */ /* 0x000fe20000400000 */
[----:B------:R-:W-:Y:S01]  /*b0c0*/  F2FP.BF16.PACK_AB R16, R44, R55 ;  /* 0x000000372c10723e */ /* 0x000fe200000010ff */
[----:B------:R-:W-:Y:S01]  /*b0d0*/  FMUL R48, R215, R48 ;  /* 0x00000030d7307220 */ /* 0x000fe20000400000 */
[----:B------:R-:W-:-:S02]  /*b0e0*/  LEA.HI.X.SX32 R55, R25, R0, 0x1, P0 ;  /* 0x0000000019377211 */ /* 0x000fc400000f0eff */
[----:B------:R-:W-:Y:S02]  /*b0f0*/  LEA R52, P0, R27, R10, 0x1 ;  /* 0x0000000a1b347211 */ /* 0x000fe400078008ff */
[----:B------:R-:W-:Y:S01]  /*b100*/  LEA R33, R22, R27, 0x2 ;  /* 0x0000001b16217211 */ /* 0x000fe200078e10ff */
[----:B------:R-:W-:Y:S01]  /*b110*/  FMUL R49, R215, R49 ;  /* 0x00000031d7317220 */ /* 0x000fe20000400000 */
[----:B------:R-:W-:Y:S01]  /*b120*/  F2FP.BF16.PACK_AB R17, R48, R45 ;  /* 0x0000002d3011723e */ /* 0x000fe200000010ff */
[----:B------:R-:W-:Y:S01]  /*b130*/  @!P3 FMUL R41, R41, 16777216 ;  /* 0x4b8000002929b820 */ /* 0x000fe20000400000 */
[----:B------:R-:W-:Y:S01]  /*b140*/  F2FP.BF16.PACK_AB R31, R36, R37 ;  /* 0x00000025241f723e */ /* 0x000fe200000010ff */
[----:B------:R-:W-:Y:S01]  /*b150*/  IMAD R35, R22, 0x4, R33 ;  /* 0x0000000416237824 */ /* 0x000fe200078e0221 */
[----:B------:R-:W-:Y:S02]  /*b160*/  LEA.HI.X.SX32 R53, R27, R0, 0x1, P0 ;  /* 0x000000001b357211 */ /* 0x000fe400000f0eff */
[----:B------:R-:W-:Y:S01]  /*b170*/  LEA R48, P0, R33, R10, 0x1 ;  /* 0x0000000a21307211 */ /* 0x000fe200078008ff */
[----:B------:R-:W-:Y:S01]  /*b180*/  FMUL R41, R215, R41 ;  /* 0x00000029d7297220 */ /* 0x000fe20000400000 */
[----:B------:R-:W-:Y:S01]  /*b190*/  F2FP.BF16.PACK_AB R25, R49, R194 ;  /* 0x000000c23119723e */ /* 0x000fe200000010ff */
[----:B------:R0:W-:Y:S01]  /*b1a0*/  STS.128 [R129+0x500], R28 ;  /* 0x0005001c81007388 */ /* 0x0001e20000000c00 */
[----:B------:R-:W-:-:S02]  /*b1b0*/  LEA.HI.X.SX32 R49, R33, R0, 0x1, P0 ;  /* 0x0000000021317211 */ /* 0x000fc400000f0eff */
[----:B------:R-:W-:Y:S02]  /*b1c0*/  LEA R44, P0, R35, R10, 0x1 ;  /* 0x0000000a232c7211 */ /* 0x000fe400078008ff */
[----:B------:R-:W-:Y:S02]  /*b1d0*/  F2FP.BF16.PACK_AB R24, R41, R40 ;  /* 0x000000282918723e */ /* 0x000fe400000010ff */
[----:B------:R-:W-:Y:S02]  /*b1e0*/  LEA.HI.X.SX32 R45, R35, R0, 0x1, P0 ;  /* 0x00000000232d7211 */ /* 0x000fe400000f0eff */
[----:B0-----:R-:W-:-:S04]  /*b1f0*/  LEA R29, R22, R35, 0x2 ;  /* 0x00000023161d7211 */ /* 0x001fc800078e10ff */
[----:B------:R-:W-:Y:S01]  /*b200*/  LEA R40, P0, R29, R10, 0x1 ;  /* 0x0000000a1d287211 */ /* 0x000fe200078008ff */
[----:B------:R-:W-:-:S03]  /*b210*/  IMAD R31, R22, 0x4, R29 ;  /* 0x00000004161f7824 */ /* 0x000fc600078e021d */
[----:B------:R-:W-:Y:S02]  /*b220*/  LEA.HI.X.SX32 R41, R29, R0, 0x1, P0 ;  /* 0x000000001d297211 */ /* 0x000fe400000f0eff */
[----:B------:R-:W-:Y:S02]  /*b230*/  LEA R36, P0, R31, R10, 0x1 ;  /* 0x0000000a1f247211 */ /* 0x000fe400078008ff */
[C---:B------:R-:W-:Y:S02]  /*b240*/  LEA R29, R22.reuse, R31, 0x2 ;  /* 0x0000001f161d7211 */ /* 0x040fe400078e10ff */
[----:B------:R-:W-:Y:S02]  /*b250*/  F2FP.BF16.PACK_AB R19, R187, R192 ;  /* 0x000000c0bb13723e */ /* 0x000fe400000010ff */
[----:B------:R-:W-:Y:S01]  /*b260*/  LEA.HI.X.SX32 R37, R31, R0, 0x1, P0 ;  /* 0x000000001f257211 */ /* 0x000fe200000f0eff */
[----:B------:R-:W-:Y:S01]  /*b270*/  IMAD R31, R22, 0x4, R29 ;  /* 0x00000004161f7824 */ /* 0x000fe200078e021d */
[----:B------:R-:W-:Y:S01]  /*b280*/  LEA R32, P0, R29, R10, 0x1 ;  /* 0x0000000a1d207211 */ /* 0x000fe200078008ff */
[----:B------:R0:W-:Y:S01]  /*b290*/  STS.128 [R129+0x180], R16 ;  /* 0x0001801081007388 */ /* 0x0001e20000000c00 */
[----:B------:R-:W-:-:S02]  /*b2a0*/  F2FP.BF16.PACK_AB R26, R182, R185 ;  /* 0x000000b9b61a723e */ /* 0x000fc400000010ff */
[----:B------:R-:W-:Y:S02]  /*b2b0*/  F2FP.BF16.PACK_AB R27, R176, R177 ;  /* 0x000000b1b01b723e */ /* 0x000fe400000010ff */
[----:B------:R-:W-:Y:S02]  /*b2c0*/  LEA.HI.X.SX32 R33, R29, R0, 0x1, P0 ;  /* 0x000000001d217211 */ /* 0x000fe400000f0eff */
[----:B------:R-:W-:Y:S01]  /*b2d0*/  LEA R28, P0, R31, R10, 0x1 ;  /* 0x0000000a1f1c7211 */ /* 0x000fe200078008ff */
[----:B------:R1:W-:Y:S01]  /*b2e0*/  STS.128 [R129+0x580], R24 ;  /* 0x0005801881007388 */ /* 0x0003e20000000c00 */
[----:B0-----:R-:W-:Y:S02]  /*b2f0*/  F2FP.BF16.PACK_AB R19, R88, R143 ;  /* 0x0000008f5813723e */ /* 0x001fe400000010ff */
[----:B------:R-:W-:Y:S02]  /*b300*/  F2FP.BF16.PACK_AB R88, R20, R21 ;  /* 0x000000151458723e */ /* 0x000fe400000010ff */
[----:B------:R-:W-:-:S02]  /*b310*/  LEA R21, R22, R31, 0x2 ;  /* 0x0000001f16157211 */ /* 0x000fc400078e10ff */
[----:B------:R-:W-:Y:S02]  /*b320*/  F2FP.BF16.PACK_AB R16, R168, R171 ;  /* 0x000000aba810723e */ /* 0x000fe400000010ff */
[----:B------:R-:W-:Y:S01]  /*b330*/  F2FP.BF16.PACK_AB R17, R147, R162 ;  /* 0x000000a29311723e */ /* 0x000fe200000010ff */
[----:B-1----:R-:W-:Y:S01]  /*b340*/  IMAD R27, R22, 0x4, R21 ;  /* 0x00000004161b7824 */ /* 0x002fe200078e0215 */
[----:B------:R-:W-:Y:S02]  /*b350*/  F2FP.BF16.PACK_AB R18, R145, R146 ;  /* 0x000000929112723e */ /* 0x000fe400000010ff */
[----:B------:R-:W-:Y:S02]  /*b360*/  LEA.HI.X.SX32 R29, R31, R0, 0x1, P0 ;  /* 0x000000001f1d7211 */ /* 0x000fe400000f0eff */
[C---:B------:R-:W-:Y:S01]  /*b370*/  LEA R24, P0, R21.reuse, R10, 0x1 ;  /* 0x0000000a15187211 */ /* 0x040fe200078008ff */
[----:B------:R0:W-:Y:S03]  /*b380*/  STS.128 [R129+0x200], R16 ;  /* 0x0002001081007388 */ /* 0x0001e60000000c00 */
[----:B------:R-:W-:-:S02]  /*b390*/  LEA.HI.X.SX32 R25, R21, R0, 0x1, P0 ;  /* 0x0000000015197211 */ /* 0x000fc400000f0eff */
[----:B------:R-:W-:-:S04]  /*b3a0*/  LEA R20, P0, R27, R10, 0x1 ;  /* 0x0000000a1b147211 */ /* 0x000fc800078008ff */
[----:B------:R-:W-:Y:S02]  /*b3b0*/  LEA.HI.X.SX32 R21, R27, R0, 0x1, P0 ;  /* 0x000000001b157211 */ /* 0x000fe400000f0eff */
[----:B0-----:R-:W-:-:S04]  /*b3c0*/  LEA R17, R22, R27, 0x2 ;  /* 0x0000001b16117211 */ /* 0x001fc800078e10ff */
[C---:B------:R-:W-:Y:S01]  /*b3d0*/  LEA R18, P0, R17.reuse, R10, 0x1 ;  /* 0x0000000a11127211 */ /* 0x040fe200078008ff */
[----:B------:R-:W-:Y:S01]  /*b3e0*/  IMAD R27, R22, 0x4, R17 ;  /* 0x00000004161b7824 */ /* 0x000fe200078e0211 */
[----:B------:R-:W-:Y:S02]  /*b3f0*/  F2FP.BF16.PACK_AB R84, R84, R89 ;  /* 0x000000595454723e */ /* 0x000fe400000010ff */
[----:B------:R-:W-:Y:S02]  /*b400*/  LEA.HI.X.SX32 R19, R17, R0, 0x1, P0 ;  /* 0x0000000011137211 */ /* 0x000fe400000f0eff */
[----:B------:R-:W-:Y:S02]  /*b410*/  LEA R16, P0, R27, R10, 0x1 ;  /* 0x0000000a1b107211 */ /* 0x000fe400078008ff */
[----:B------:R-:W-:Y:S02]  /*b420*/  LEA R31, R22, R27, 0x2 ;  /* 0x0000001b161f7211 */ /* 0x000fe400078e10ff */
[----:B------:R-:W-:-:S02]  /*b430*/  F2FP.BF16.PACK_AB R85, R90, R85 ;  /* 0x000000555a55723e */ /* 0x000fc400000010ff */
[----:B------:R-:W-:Y:S02]  /*b440*/  F2FP.BF16.PACK_AB R86, R86, R91 ;  /* 0x0000005b5656723e */ /* 0x000fe400000010ff */
[----:B------:R-:W-:Y:S02]  /*b450*/  F2FP.BF16.PACK_AB R89, R141, R144 ;  /* 0x000000908d59723e */ /* 0x000fe400000010ff */
[----:B------:R-:W-:Y:S02]  /*b460*/  F2FP.BF16.PACK_AB R90, R139, R142 ;  /* 0x0000008e8b5a723e */ /* 0x000fe400000010ff */
[----:B------:R-:W-:Y:S02]  /*b470*/  F2FP.BF16.PACK_AB R91, R137, R140 ;  /* 0x0000008c895b723e */ /* 0x000fe400000010ff */
[----:B------:R-:W-:Y:S02]  /*b480*/  F2FP.BF16.PACK_AB R87, R87, R50 ;  /* 0x000000325757723e */ /* 0x000fe400000010ff */
[----:B------:R-:W-:Y:S01]  /*b490*/  LEA.HI.X.SX32 R17, R27, R0, 0x1, P0 ;  /* 0x000000001b117211 */ /* 0x000fe200000f0eff */
[----:B------:R-:W-:Y:S01]  /*b4a0*/  IMAD R27, R22, 0x4, R31 ;  /* 0x00000004161b7824 */ /* 0x000fe200078e021f */
[----:B------:R-:W-:Y:S01]  /*b4b0*/  LEA R50, P0, R31, R10, 0x1 ;  /* 0x0000000a1f327211 */ /* 0x000fe200078008ff */
[----:B------:R0:W-:Y:S04]  /*b4c0*/  STS.128 [R129+0x600], R88 ;  /* 0x0006005881007388 */ /* 0x0001e80000000c00 */
[----:B------:R1:W-:Y:S01]  /*b4d0*/  STS.128 [R129+0x280], R84 ;  /* 0x0002805481007388 */ /* 0x0003e20000000c00 */
[----:B0-----:R-:W-:-:S02]  /*b4e0*/  F2FP.BF16.PACK_AB R90, R46, R51 ;  /* 0x000000332e5a723e */ /* 0x001fc400000010ff */
[----:B------:R-:W-:Y:S02]  /*b4f0*/  LEA.HI.X.SX32 R51, R31, R0, 0x1, P0 ;  /* 0x000000001f337211 */ /* 0x000fe400000f0eff */
[C---:B------:R-:W-:Y:S02]  /*b500*/  LEA R46, P0, R27.reuse, R10, 0x1 ;  /* 0x0000000a1b2e7211 */ /* 0x040fe400078008ff */
[----:B------:R-:W-:Y:S02]  /*b510*/  LEA R31, R22, R27, 0x2 ;  /* 0x0000001b161f7211 */ /* 0x000fe400078e10ff */
[----:B-1----:R-:W-:Y:S02]  /*b520*/  F2FP.BF16.PACK_AB R84, R42, R47 ;  /* 0x0000002f2a54723e */ /* 0x002fe400000010ff */
[----:B------:R-:W-:Y:S01]  /*b530*/  LEA.HI.X.SX32 R47, R27, R0, 0x1, P0 ;  /* 0x000000001b2f7211 */ /* 0x000fe200000f0eff */
[----:B------:R-:W-:Y:S01]  /*b540*/  IMAD R27, R22, 0x4, R31 ;  /* 0x00000004161b7824 */ /* 0x000fe200078e021f */
[----:B------:R-:W-:-:S02]  /*b550*/  LEA R42, P0, R31, R10, 0x1 ;  /* 0x0000000a1f2a7211 */ /* 0x000fc400078008ff */
[----:B------:R-:W-:Y:S02]  /*b560*/  F2FP.BF16.PACK_AB R86, R38, R43 ;  /* 0x0000002b2656723e */ /* 0x000fe400000010ff */
[----:B------:R-:W-:Y:S02]  /*b570*/  LEA.HI.X.SX32 R43, R31, R0, 0x1, P0 ;  /* 0x000000001f2b7211 */ /* 0x000fe400000f0eff */
[----:B------:R-:W-:Y:S02]  /*b580*/  LEA R38, P0, R27, R10, 0x1 ;  /* 0x0000000a1b267211 */ /* 0x000fe400078008ff */
[----:B------:R-:W-:Y:S02]  /*b590*/  LEA R31, R22, R27, 0x2 ;  /* 0x0000001b161f7211 */ /* 0x000fe400078e10ff */
[----:B------:R-:W-:Y:S02]  /*b5a0*/  F2FP.BF16.PACK_AB R88, R135, R138 ;  /* 0x0000008a8758723e */ /* 0x000fe400000010ff */
[----:B------:R-:W-:-:S02]  /*b5b0*/  F2FP.BF16.PACK_AB R89, R133, R136 ;  /* 0x000000888559723e */ /* 0x000fc400000010ff */
[----:B------:R-:W-:Y:S02]  /*b5c0*/  F2FP.BF16.PACK_AB R91, R131, R134 ;  /* 0x00000086835b723e */ /* 0x000fe400000010ff */
[----:B------:R-:W-:Y:S02]  /*b5d0*/  F2FP.BF16.PACK_AB R87, R39, R130 ;  /* 0x000000822757723e */ /* 0x000fe400000010ff */
[----:B------:R-:W-:Y:S01]  /*b5e0*/  LEA.HI.X.SX32 R39, R27, R0, 0x1, P0 ;  /* 0x000000001b277211 */ /* 0x000fe200000f0eff */
[----:B------:R-:W-:Y:S01]  /*b5f0*/  IMAD R27, R22, 0x4, R31 ;  /* 0x00000004161b7824 */ /* 0x000fe200078e021f */
[C---:B------:R-:W-:Y:S01]  /*b600*/  LEA R34, P0, R31.reuse, R10, 0x1 ;  /* 0x0000000a1f227211 */ /* 0x040fe200078008ff */
[----:B------:R0:W-:Y:S03]  /*b610*/  STS.128 [R129+0x680], R88 ;  /* 0x0006805881007388 */ /* 0x0001e60000000c00 */
[----:B------:R-:W-:-:S02]  /*b620*/  LEA.HI.X.SX32 R35, R31, R0, 0x1, P0 ;  /* 0x000000001f237211 */ /* 0x000fc400000f0eff */
[----:B------:R-:W-:-:S04]  /*b630*/  LEA R30, P0, R27, R10, 0x1 ;  /* 0x0000000a1b1e7211 */ /* 0x000fc800078008ff */
[----:B------:R-:W-:Y:S02]  /*b640*/  LEA.HI.X.SX32 R31, R27, R0, 0x1, P0 ;  /* 0x000000001b1f7211 */ /* 0x000fe400000f0eff */
[----:B0-----:R-:W-:Y:S02]  /*b650*/  F2FP.BF16.PACK_AB R88, R125, R128 ;  /* 0x000000807d58723e */ /* 0x001fe400000010ff */
[C---:B------:R-:W-:Y:S02]  /*b660*/  LEA R125, R22.reuse, R27, 0x2 ;  /* 0x0000001b167d7211 */ /* 0x040fe400078e10ff */
[----:B------:R-:W-:Y:S02]  /*b670*/  F2FP.BF16.PACK_AB R89, R121, R124 ;  /* 0x0000007c7959723e */ /* 0x000fe400000010ff */
[----:B------:R-:W-:Y:S01]  /*b680*/  LEA R26, P0, R125, R10, 0x1 ;  /* 0x0000000a7d1a7211 */ /* 0x000fe200078008ff */
[----:B------:R-:W-:Y:S01]  /*b690*/  IMAD R121, R22, 0x4, R125 ;  /* 0x0000000416797824 */ /* 0x000fe200078e027d */
[----:B------:R-:W-:-:S02]  /*b6a0*/  F2FP.BF16.PACK_AB R85, R132, R127 ;  /* 0x0000007f8455723e */ /* 0x000fc400000010ff */
[----:B------:R-:W-:Y:S02]  /*b6b0*/  F2FP.BF16.PACK_AB R90, R14, R117 ;  /* 0x000000750e5a723e */ /* 0x000fe400000010ff */
[----:B------:R-:W-:Y:S02]  /*b6c0*/  LEA.HI.X.SX32 R27, R125, R0, 0x1, P0 ;  /* 0x000000007d1b7211 */ /* 0x000fe400000f0eff */
[----:B------:R-:W-:Y:S02]  /*b6d0*/  LEA R14, P0, R121, R10, 0x1 ;  /* 0x0000000a790e7211 */ /* 0x000fe400078008ff */
[----:B------:R-:W-:Y:S01]  /*b6e0*/  LEA R117, R22, R121, 0x2 ;  /* 0x0000007916757211 */ /* 0x000fe200078e10ff */
[----:B------:R0:W-:Y:S01]  /*b6f0*/  STS.128 [R129+0x300], R84 ;  /* 0x0003005481007388 */ /* 0x0001e20000000c00 */
[----:B------:R-:W-:Y:S02]  /*b700*/  F2FP.BF16.PACK_AB R91, R15, R118 ;  /* 0x000000760f5b723e */ /* 0x000fe400000010ff */
[----:B------:R-:W-:-:S02]  /*b710*/  LEA.HI.X.SX32 R15, R121, R0, 0x1, P0 ;  /* 0x00000000790f7211 */ /* 0x000fc400000f0eff */
[----:B------:R-:W-:-:S04]  /*b720*/  LEA R238, P0, R117, R10, 0x1 ;  /* 0x0000000a75ee7211 */ /* 0x000fc800078008ff */
[----:B------:R-:W-:Y:S02]  /*b730*/  LEA.HI.X.SX32 R239, R117, R0, 0x1, P0 ;  /* 0x0000000075ef7211 */ /* 0x000fe400000f0eff */
[----:B0-----:R-:W-:Y:S01]  /*b740*/  F2FP.BF16.PACK_AB R86, R120, R115 ;  /* 0x000000737856723e */ /* 0x001fe200000010ff */
[----:B------:R-:W-:Y:S01]  /*b750*/  IMAD R115, R22, 0x4, R117 ;  /* 0x0000000416737824 */ /* 0x000fe200078e0275 */
[----:B------:R-:W-:-:S04]  /*b760*/  F2FP.BF16.PACK_AB R87, R113, R116 ;  /* 0x000000747157723e */ /* 0x000fc800000010ff */
[C---:B------:R-:W-:Y:S02]  /*b770*/  LEA R236, P0, R115.reuse, R10, 0x1 ;  /* 0x0000000a73ec7211 */ /* 0x040fe400078008ff */
[C---:B------:R-:W-:Y:S02]  /*b780*/  LEA R113, R22.reuse, R115, 0x2 ;  /* 0x0000007316717211 */ /* 0x040fe400078e10ff */
[----:B------:R-:W-:Y:S02]  /*b790*/  LEA.HI.X.SX32 R237, R115, R0, 0x1, P0 ;  /* 0x0000000073ed7211 */ /* 0x000fe400000f0eff */
[C---:B------:R-:W-:Y:S01]  /*b7a0*/  LEA R234, P0, R113.reuse, R10, 0x1 ;  /* 0x0000000a71ea7211 */ /* 0x040fe200078008ff */
[----:B------:R-:W-:Y:S01]  /*b7b0*/  IMAD R115, R22, 0x4, R113 ;  /* 0x0000000416737824 */ /* 0x000fe200078e0271 */
[----:B------:R0:W-:Y:S02]  /*b7c0*/  STS.128 [R129+0x700], R88 ;  /* 0x0007005881007388 */ /* 0x0001e40000000c00 */
[----:B------:R-:W-:-:S02]  /*b7d0*/  LEA.HI.X.SX32 R235, R113, R0, 0x1, P0 ;  /* 0x0000000071eb7211 */ /* 0x000fc400000f0eff */
[C---:B------:R-:W-:Y:S02]  /*b7e0*/  LEA R232, P0, R115.reuse, R10, 0x1 ;  /* 0x0000000a73e87211 */ /* 0x040fe400078008ff */
[----:B------:R-:W-:Y:S02]  /*b7f0*/  F2FP.BF16.PACK_AB R84, R126, R123 ;  /* 0x0000007b7e54723e */ /* 0x000fe400000010ff */
[----:B------:R-:W-:Y:S02]  /*b800*/  F2FP.BF16.PACK_AB R85, R122, R119 ;  /* 0x000000777a55723e */ /* 0x000fe400000010ff */
[----:B------:R-:W-:Y:S02]  /*b810*/  LEA.HI.X.SX32 R233, R115, R0, 0x1, P0 ;  /* 0x0000000073e97211 */ /* 0x000fe400000f0eff */
[----:B0-----:R-:W-:Y:S01]  /*b820*/  LEA R89, R22, R115, 0x2 ;  /* 0x0000007316597211 */ /* 0x001fe200078e10ff */
[----:B------:R0:W-:Y:S03]  /*b830*/  STS.128 [R129+0x380], R84 ;  /* 0x0003805481007388 */ /* 0x0001e60000000c00 */
[----:B------:R-:W-:-:S02]  /*b840*/  LEA R230, P0, R89, R10, 0x1 ;  /* 0x0000000a59e67211 */ /* 0x000fc400078008ff */
[----:B------:R-:W-:Y:S02]  /*b850*/  LEA R91, R22, R89, 0x2 ;  /* 0x00000059165b7211 */ /* 0x000fe400078e10ff */
[----:B------:R-:W-:Y:S02]  /*b860*/  LEA.HI.X.SX32 R231, R89, R0, 0x1, P0 ;  /* 0x0000000059e77211 */ /* 0x000fe400000f0eff */
[C---:B------:R-:W-:Y:S02]  /*b870*/  LEA R228, P0, R91.reuse, R10, 0x1 ;  /* 0x0000000a5be47211 */ /* 0x040fe400078008ff */
[----:B0-----:R-:W-:Y:S01]  /*b880*/  F2FP.BF16.PACK_AB R87, R108, R107 ;  /* 0x0000006b6c57723e */ /* 0x001fe200000010ff */
[----:B------:R-:W-:Y:S01]  /*b890*/  IMAD R107, R22, 0x4, R91 ;  /* 0x00000004166b7824 */ /* 0x000fe200078e025b */
[----:B------:R-:W-:-:S04]  /*b8a0*/  LEA.HI.X.SX32 R229, R91, R0, 0x1, P0 ;  /* 0x000000005be57211 */ /* 0x000fc800000f0eff */
[----:B------:R-:W-:Y:S02]  /*b8b0*/  LEA R226, P0, R107, R10, 0x1 ;  /* 0x0000000a6be27211 */ /* 0x000fe400078008ff */
[----:B------:R-:W-:Y:S02]  /*b8c0*/  LEA R91, R22, R107, 0x2 ;  /* 0x0000006b165b7211 */ /* 0x000fe400078e10ff */
[----:B------:R-:W-:Y:S02]  /*b8d0*/  F2FP.BF16.PACK_AB R84, R114, R111 ;  /* 0x0000006f7254723e */ /* 0x000fe400000010ff */
[----:B------:R-:W-:Y:S02]  /*b8e0*/  F2FP.BF16.PACK_AB R85, R112, R23 ;  /* 0x000000177055723e */ /* 0x000fe400000010ff */
[----:B------:R-:W-:Y:S02]  /*b8f0*/  F2FP.BF16.PACK_AB R86, R109, R110 ;  /* 0x0000006e6d56723e */ /* 0x000fe400000010ff */
[----:B------:R-:W-:Y:S01]  /*b900*/  LEA.HI.X.SX32 R227, R107, R0, 0x1, P0 ;  /* 0x000000006be37211 */ /* 0x000fe200000f0eff */
[----:B------:R-:W-:Y:S01]  /*b910*/  IMAD R107, R22, 0x4, R91 ;  /* 0x00000004166b7824 */ /* 0x000fe200078e025b */
[C---:B------:R-:W-:Y:S01]  /*b920*/  LEA R224, P0, R91.reuse, R10, 0x1 ;  /* 0x0000000a5be07211 */ /* 0x040fe200078008ff */
[----:B------:R0:W-:Y:S03]  /*b930*/  STS.128 [R129+0x780], R84 ;  /* 0x0007805481007388 */ /* 0x0001e60000000c00 */
[----:B------:R-:W-:Y:S01]  /*b940*/  LEA.HI.X.SX32 R225, R91, R0, 0x1, P0 ;  /* 0x000000005be17211 */ /* 0x000fe200000f0eff */
[----:B------:R-:W-:Y:S01]  /*b950*/  BAR.SYNC.DEFER_BLOCKING 0x0 ;  /* 0x0000000000007b1d */ /* 0x000fe20000010000 */
[----:B------:R-:W-:-:S04]  /*b960*/  LEA R222, P0, R107, R10, 0x1 ;  /* 0x0000000a6bde7211 */ /* 0x000fc800078008ff */
[----:B------:R-:W-:Y:S02]  /*b970*/  LEA.HI.X.SX32 R223, R107, R0, 0x1, P0 ;  /* 0x000000006bdf7211 */ /* 0x000fe400000f0eff */
[----:B0-----:R-:W-:-:S04]  /*b980*/  LEA R85, R22, R107, 0x2 ;  /* 0x0000006b16557211 */ /* 0x001fc800078e10ff */
[----:B------:R-:W-:Y:S01]  /*b990*/  LEA R220, P0, R85, R10, 0x1 ;  /* 0x0000000a55dc7211 */ /* 0x000fe200078008ff */
[----:B------:R-:W-:-:S03]  /*b9a0*/  IMAD R87, R22, 0x4, R85 ;  /* 0x0000000416577824 */ /* 0x000fc600078e0255 */
[----:B------:R-:W-:Y:S02]  /*b9b0*/  LEA.HI.X.SX32 R221, R85, R0, 0x1, P0 ;  /* 0x0000000055dd7211 */ /* 0x000fe400000f0eff */
[C---:B------:R-:W-:Y:S02]  /*b9c0*/  LEA R218, P0, R87.reuse, R10, 0x1 ;  /* 0x0000000a57da7211 */ /* 0x040fe400078008ff */
[C---:B------:R-:W-:Y:S01]  /*b9d0*/  LEA R85, R22.reuse, R87, 0x2 ;  /* 0x0000005716557211 */ /* 0x040fe200078e10ff */
[----:B------:R-:W0:Y:S01]  /*b9e0*/  LDS.128 R140, [R158] ;  /* 0x000000009e8c7984 */ /* 0x000e220000000c00 */
[----:B------:R-:W-:Y:S02]  /*b9f0*/  LEA.HI.X.SX32 R219, R87, R0, 0x1, P0 ;  /* 0x0000000057db7211 */ /* 0x000fe400000f0eff */
[----:B------:R-:W-:Y:S01]  /*ba00*/  LEA R216, P0, R85, R10, 0x1 ;  /* 0x0000000a55d87211 */ /* 0x000fe200078008ff */
[----:B------:R-:W-:Y:S01]  /*ba10*/  IMAD R87, R22, 0x4, R85 ;  /* 0x0000000416577824 */ /* 0x000fe200078e0255 */
[----:B------:R-:W-:Y:S01]  /*ba20*/  IADD3 R111, R13, -0x3f3504f3, RZ ;  /* 0xc0cafb0d0d6f7810 */ /* 0x000fe20007ffe0ff */
[----:B------:R-:W-:Y:S01]  /*ba30*/  LDS.128 R132, [R158+0x800] ;  /* 0x000800009e847984 */ /* 0x000fe20000000c00 */
[----:B------:R-:W-:-:S02]  /*ba40*/  LEA.HI.X.SX32 R217, R85, R0, 0x1, P0 ;  /* 0x0000000055d97211 */ /* 0x000fc400000f0eff */
[C---:B------:R-:W-:Y:S01]  /*ba50*/  LEA R214, P0, R87.reuse, R10, 0x1 ;  /* 0x0000000a57d67211 */ /* 0x040fe200078008ff */
[----:B------:R-:W-:Y:S01]  /*ba60*/  LDS.128 R124, [R158+0x1000] ;  /* 0x001000009e7c7984 */ /* 0x000fe20000000c00 */
[C---:B------:R-:W-:Y:S02]  /*ba70*/  LEA R85, R22.reuse, R87, 0x2 ;  /* 0x0000005716557211 */ /* 0x040fe400078e10ff */
[----:B------:R-:W-:Y:S01]  /*ba80*/  LEA.HI.X.SX32 R215, R87, R0, 0x1, P0 ;  /* 0x0000000057d77211 */ /* 0x000fe200000f0eff */
[----:B------:R-:W-:Y:S01]  /*ba90*/  LDS.128 R116, [R158+0x1800] ;  /* 0x001800009e747984 */ /* 0x000fe20000000c00 */
[C---:B------:R-:W-:Y:S02]  /*baa0*/  LEA R212, P0, R85.reuse, R10, 0x1 ;  /* 0x0000000a55d47211 */ /* 0x040fe400078008ff */
[----:B------:R-:W-:Y:S01]  /*bab0*/  LEA R87, R22, R85, 0x2 ;  /* 0x0000005516577211 */ /* 0x000fe200078e10ff */
[----:B------:R-:W-:Y:S01]  /*bac0*/  LDS.128 R144, [R158+0x2000] ;  /* 0x002000009e907984 */ /* 0x000fe20000000c00 */
[----:B------:R-:W-:-:S02]  /*bad0*/  LEA.HI.X.SX32 R213, R85, R0, 0x1, P0 ;  /* 0x0000000055d57211 */ /* 0x000fc400000f0eff */
[----:B------:R-:W-:Y:S01]  /*bae0*/  LEA R210, P0, R87, R10, 0x1 ;  /* 0x0000000a57d27211 */ /* 0x000fe200078008ff */
[----:B------:R-:W-:-:S03]  /*baf0*/  IMAD R85, R22, 0x4, R87 ;  /* 0x0000000416557824 */ /* 0x000fc600078e0257 */
[----:B------:R-:W-:Y:S02]  /*bb00*/  LEA.HI.X.SX32 R211, R87, R0, 0x1, P0 ;  /* 0x0000000057d37211 */ /* 0x000fe400000f0eff */
[C---:B------:R-:W-:Y:S02]  /*bb10*/  LEA R204, P0, R85.reuse, R10, 0x1 ;  /* 0x0000000a55cc7211 */ /* 0x040fe400078008ff */
[----:B------:R-:W-:Y:S02]  /*bb20*/  LEA R87, R22, R85, 0x2 ;  /* 0x0000005516577211 */ /* 0x000fe400078e10ff */
[----:B------:R-:W-:Y:S02]  /*bb30*/  LOP3.LUT R159, R158, 0x40, RZ, 0x3c, !PT ;  /* 0x000000409e9f7812 */ /* 0x000fe400078e3cff */
[----:B------:R-:W-:Y:S01]  /*bb40*/  LEA.HI.X.SX32 R205, R85, R0, 0x1, P0 ;  /* 0x0000000055cd7211 */ /* 0x000fe200000f0eff */
[----:B------:R-:W-:Y:S01]  /*bb50*/  IMAD R85, R22, 0x4, R87 ;  /* 0x0000000416557824 */ /* 0x000fe200078e0257 */
[----:B------:R-:W-:Y:S01]  /*bb60*/  LOP3.LUT R23, R111, 0xff800000, RZ, 0xc0, !PT ;  /* 0xff8000006f177812 */ /* 0x000fe200078ec0ff */
[----:B------:R-:W1:Y:S01]  /*bb70*/  LDS.128 R136, [R159] ;  /* 0x000000009f887984 */ /* 0x000e620000000c00 */
[----:B------:R-:W-:-:S03]  /*bb80*/  LEA R208, P0, R87, R10, 0x1 ;  /* 0x0000000a57d07211 */ /* 0x000fc600078008ff */
[----:B------:R-:W-:Y:S01]  /*bb90*/  IMAD.IADD R88, R13, 0x1, -R23 ;  /* 0x000000010d587824 */ /* 0x000fe200078e0a17 */
[----:B------:R-:W-:Y:S01]  /*bba0*/  LEA.HI.X.SX32 R209, R87, R0, 0x1, P0 ;  /* 0x0000000057d17211 */ /* 0x000fe200000f0eff */
[----:B------:R-:W2:Y:S01]  /*bbb0*/  LDS.128 R128, [R159+0x800] ;  /* 0x000800009f807984 */ /* 0x000ea20000000c00 */
[C---:B------:R-:W-:Y:S02]  /*bbc0*/  LEA R206, P0, R85.reuse, R10, 0x1 ;  /* 0x0000000a55ce7211 */ /* 0x040fe400078008ff */
[----:B------:R-:W-:Y:S01]  /*bbd0*/  LEA R87, R22, R85, 0x2 ;  /* 0x0000005516577211 */ /* 0x000fe200078e10ff */
[----:B------:R-:W-:Y:S01]  /*bbe0*/  FADD R88, R88, -1 ;  /* 0xbf80000058587421 */ /* 0x000fe20000000000 */
[----:B------:R-:W-:Y:S01]  /*bbf0*/  LEA.HI.X.SX32 R207, R85, R0, 0x1, P0 ;  /* 0x0000000055cf7211 */ /* 0x000fe200000f0eff */
[----:B------:R-:W3:Y:S01]  /*bc00*/  LDS.128 R120, [R159+0x1000] ;  /* 0x001000009f787984 */ /* 0x000ee20000000c00 */
[----:B------:R-:W-:Y:S01]  /*bc10*/  LEA R202, P0, R87, R10, 0x1 ;  /* 0x0000000a57ca7211 */ /* 0x000fe200078008ff */
[----:B------:R-:W-:-:S02]  /*bc20*/  IMAD R85, R22, 0x4, R87 ;  /* 0x0000000416557824 */ /* 0x000fc400078e0257 */
[----:B------:R-:W-:Y:S01]  /*bc30*/  FFMA.FTZ R89, R88, R251, -0.16845393180847167969 ;  /* 0xbe2c7f3058597423 */ /* 0x000fe200000100fb */
[----:B------:R-:W-:Y:S01]  /*bc40*/  LEA.HI.X.SX32 R203, R87, R0, 0x1, P0 ;  /* 0x0000000057cb7211 */ /* 0x000fe200000f0eff */
[----:B------:R-:W4:Y:S01]  /*bc50*/  LDS.128 R112, [R159+0x1800] ;  /* 0x001800009f707984 */ /* 0x000f220000000c00 */
[C---:B------:R-:W-:Y:S02]  /*bc60*/  LEA R200, P0, R85.reuse, R10, 0x1 ;  /* 0x0000000a55c87211 */ /* 0x040fe400078008ff */
[----:B------:R-:W-:Y:S01]  /*bc70*/  LEA R87, R22, R85, 0x2 ;  /* 0x0000005516577211 */ /* 0x000fe200078e10ff */
[----:B------:R-:W-:Y:S01]  /*bc80*/  FFMA.FTZ R89, R88, R89, 0.1716887056827545166 ;  /* 0x3e2fcf2a58597423 */ /* 0x000fe20000010059 */
[----:B------:R-:W-:Y:S01]  /*bc90*/  LEA.HI.X.SX32 R201, R85, R0, 0x1, P0 ;  /* 0x0000000055c97211 */ /* 0x000fe200000f0eff */
[----:B------:R-:W5:Y:S01]  /*bca0*/  LDS.128 R108, [R159+0x2000] ;  /* 0x002000009f6c7984 */ /* 0x000f620000000c00 */
[----:B------:R-:W-:Y:S01]  /*bcb0*/  LEA R198, P0, R87, R10, 0x1 ;  /* 0x0000000a57c67211 */ /* 0x000fe200078008ff */
[----:B------:R-:W-:-:S02]  /*bcc0*/  IMAD R85, R22, 0x4, R87 ;  /* 0x0000000416557824 */ /* 0x000fc400078e0257 */
[C---:B------:R-:W-:Y:S01]  /*bcd0*/  FFMA.FTZ R89, R88.reuse, R89, -0.17900948226451873779 ;  /* 0xbe374e4358597423 */ /* 0x040fe20000010059 */
[----:B------:R-:W-:Y:S02]  /*bce0*/  LEA.HI.X.SX32 R199, R87, R0, 0x1, P0 ;  /* 0x0000000057c77211 */ /* 0x000fe400000f0eff */
[C---:B------:R-:W-:Y:S01]  /*bcf0*/  LEA R196, P0, R85.reuse, R10, 0x1 ;  /* 0x0000000a55c47211 */ /* 0x040fe200078008ff */
[----:B------:R-:W-:Y:S01]  /*bd00*/  FFMA.FTZ R89, R88, R89, 0.20512372255325317383 ;  /* 0x3e520bf458597423 */ /* 0x000fe20000010059 */
[----:B------:R-:W-:Y:S02]  /*bd10*/  LEA R87, R22, R85, 0x2 ;  /* 0x0000005516577211 */ /* 0x000fe400078e10ff */
[----:B------:R-:W-:Y:S01]  /*bd20*/  LEA.HI.X.SX32 R197, R85, R0, 0x1, P0 ;  /* 0x0000000055c57211 */ /* 0x000fe200000f0eff */
[----:B------:R-:W-:Y:S01]  /*bd30*/  FFMA.FTZ R89, R88, R89, -0.24046532809734344482 ;  /* 0xbe763c8b58597423 */ /* 0x000fe20000010059 */
[----:B------:R-:W-:Y:S01]  /*bd40*/  LEA R194, P0, R87, R10, 0x1 ;  /* 0x0000000a57c27211 */ /* 0x000fe200078008ff */
[----:B------:R-:W-:-:S02]  /*bd50*/  IMAD R85, R22, 0x4, R87 ;  /* 0x0000000416557824 */ /* 0x000fc400078e0257 */
[----:B------:R-:W-:Y:S01]  /*bd60*/  FFMA.FTZ R89, R88, R89, 0.28857114911079406738 ;  /* 0x3e93bf9958597423 */ /* 0x000fe20000010059 */
[----:B------:R-:W-:Y:S02]  /*bd70*/  LEA.HI.X.SX32 R195, R87, R0, 0x1, P0 ;  /* 0x0000000057c37211 */ /* 0x000fe400000f0eff */
[C---:B------:R-:W-:Y:S02]  /*bd80*/  LEA R192, P0, R85.reuse, R10, 0x1 ;  /* 0x0000000a55c07211 */ /* 0x040fe400078008ff */
[----:B------:R-:W-:Y:S01]  /*bd90*/  LEA R87, R22, R85, 0x2 ;  /* 0x0000005516577211 */ /* 0x000fe200078e10ff */
[----:B------:R-:W-:Y:S01]  /*bda0*/  FFMA.FTZ R89, R88, R89, -0.36067417263984680176 ;  /* 0xbeb8aa4958597423 */ /* 0x000fe20000010059 */
[----:B------:R-:W-:Y:S01]  /*bdb0*/  LOP3.LUT R241, R106, 0x70, RZ, 0xc0, !PT ;  /* 0x000000706af17812 */ /* 0x000fe200078ec0ff */
[----:B0-----:R-:W-:Y:S01]  /*bdc0*/  STG.E.U16 [R104.64], R140 ;  /* 0x0000008c68007986 */ /* 0x001fe2000c101504 */
[----:B------:R-:W-:Y:S01]  /*bdd0*/  LEA.HI.X.SX32 R193, R85, R0, 0x1, P0 ;  /* 0x0000000055c17211 */ /* 0x000fe200000f0eff */
[----:B------:R-:W-:Y:S01]  /*bde0*/  IMAD R85, R22, 0x4, R87 ;  /* 0x0000000416557824 */ /* 0x000fe200078e0257 */
[----:B------:R-:W-:Y:S01]  /*bdf0*/  LEA R190, P0, R87, R10, 0x1 ;  /* 0x0000000a57be7211 */ /* 0x000fe200078008ff */
[----:B------:R-:W0:Y:S01]  /*be00*/  LDS.128 R104, [R158+0x2800] ;  /* 0x002800009e687984 */ /* 0x000e220000000c00 */
[----:B------:R-:W-:-:S03]  /*be10*/  FFMA.FTZ R89, R88, R89, 0.48089820146560668945 ;  /* 0x3ef6384a58597423 */ /* 0x000fc60000010059 */
[----:B-1----:R-:W-:Y:S01]  /*be20*/  STG.E.U16 [R102.64], R136 ;  /* 0x0000008866007986 */ /* 0x002fe2000c101504 */
[----:B------:R-:W-:Y:S01]  /*be30*/  LEA.HI.X.SX32 R191, R87, R0, 0x1, P0 ;  /* 0x0000000057bf7211 */ /* 0x000fe200000f0eff */
[----:B------:R-:W-:Y:S02]  /*be40*/  FFMA.FTZ R89, R88, R89, -0.72134751081466674805 ;  /* 0xbf38aa3b58597423 */ /* 0x000fe40000010059 */
[----:B------:R-:W-:Y:S01]  /*be50*/  STG.E.U16 [R100.64], R132 ;  /* 0x0000008464007986 */ /* 0x000fe2000c101504 */
[C---:B------:R-:W-:Y:S02]  /*be60*/  LEA R188, P0, R85.reuse, R10, 0x1 ;  /* 0x0000000a55bc7211 */ /* 0x040fe400078008ff */
[----:B------:R-:W-:Y:S01]  /*be70*/  LEA R161, R22, R85, 0x2 ;  /* 0x0000005516a17211 */ /* 0x000fe200078e10ff */
[----:B------:R-:W1:Y:S01]  /*be80*/  LDS.128 R100, [R159+0x2800] ;  /* 0x002800009f647984 */ /* 0x000e620000000c00 */
[----:B------:R-:W-:Y:S01]  /*be90*/  FMUL R89, R88, R89 ;  /* 0x0000005958597220 */ /* 0x000fe20000400000 */
[----:B------:R-:W-:-:S02]  /*bea0*/  LEA.HI.X.SX32 R189, R85, R0, 0x1, P0 ;  /* 0x0000000055bd7211 */ /* 0x000fc400000f0eff */
[----:B--2---:R-:W-:Y:S01]  /*beb0*/  STG.E.U16 [R98.64], R128 ;  /* 0x0000008062007986 */ /* 0x004fe2000c101504 */
[C---:B------:R-:W-:Y:S01]  /*bec0*/  LEA R186, P0, R161.reuse, R10, 0x1 ;  /* 0x0000000aa1ba7211 */ /* 0x040fe200078008ff */
[----:B------:R-:W-:Y:S02]  /*bed0*/  IMAD R163, R22, 0x4, R161 ;  /* 0x0000000416a37824 */ /* 0x000fe400078e02a1 */
[----:B------:R-:W-:Y:S04]  /*bee0*/  STG.E.U16 [R96.64], R124 ;  /* 0x0000007c60007986 */ /* 0x000fe8000c101504 */
[----:B------:R-:W2:Y:S01]  /*bef0*/  LDS.128 R96, [R158+0x3000] ;  /* 0x003000009e607984 */ /* 0x000ea20000000c00 */
[----:B------:R-:W-:Y:S01]  /*bf00*/  FMUL R89, R88, R89 ;  /* 0x0000005958597220 */ /* 0x000fe20000400000 */
[----:B------:R-:W-:-:S02]  /*bf10*/  LEA.HI.X.SX32 R187, R161, R0, 0x1, P0 ;  /* 0x00000000a1bb7211 */ /* 0x000fc400000f0eff */
[----:B---3--:R-:W-:Y:S01]  /*bf20*/  STG.E.U16 [R94.64], R120 ;  /* 0x000000785e007986 */ /* 0x008fe2000c101504 */
[----:B------:R-:W-:-:S03]  /*bf30*/  LEA R184, P0, R163, R10, 0x1 ;  /* 0x0000000aa3b87211 */ /* 0x000fc600078008ff */
[----:B------:R-:W-:Y:S01]  /*bf40*/  STG.E.U16 [R92.64], R116 ;  /* 0x000000745c007986 */ /* 0x000fe2000c101504 */
[----:B------:R-:W-:-:S03]  /*bf50*/  LEA R161, R22, R163, 0x2 ;  /* 0x000000a316a17211 */ /* 0x000fc600078e10ff */
[----:B------:R-:W3:Y:S01]  /*bf60*/  LDS.128 R92, [R159+0x3000] ;  /* 0x003000009f5c7984 */ /* 0x000ee20000000c00 */
[----:B------:R-:W-:Y:S01]  /*bf70*/  LOP3.LUT R84, R252, 0x80, RZ, 0xc0, !PT ;  /* 0x00000080fc547812 */ /* 0x000fe200078ec0ff */
[----:B------:R-:W-:Y:S01]  /*bf80*/  FFMA.FTZ R250, R88, 1.4426950216293334961, R89 ;  /* 0x3fb8aa3b58fa7823 */ /* 0x000fe20000010059 */
[----:B------:R-:W-:Y:S01]  /*bf90*/  LEA.HI.X.SX32 R185, R163, R0, 0x1, P0 ;  /* 0x00000000a3b97211 */ /* 0x000fe200000f0eff */
[----:B------:R-:W1:Y:S01]  /*bfa0*/  LDS.128 R88, [R158+0x3800] ;  /* 0x003800009e587984 */ /* 0x000e620000000c00 */
[----:B------:R-:W-:-:S03]  /*bfb0*/  LEA R182, P0, R161, R10, 0x1 ;  /* 0x0000000aa1b67211 */ /* 0x000fc600078008ff */
[----:B----4-:R4:W-:Y:S01]  /*bfc0*/  STG.E.U16 [R156.64], R112 ;  /* 0x000000709c007986 */ /* 0x0109e2000c101504 */
[----:B------:R-:W-:Y:S01]  /*bfd0*/  IMAD.IADD R241, R241, 0x1, R84 ;  /* 0x00000001f1f17824 */ /* 0x000fe200078e0254 */
[----:B------:R-:W-:Y:S02]  /*bfe0*/  LEA.HI.X.SX32 R183, R161, R0, 0x1, P0 ;  /* 0x00000000a1b77211 */ /* 0x000fe400000f0eff */
[----:B------:R0:W1:Y:S01]  /*bff0*/  LDS.128 R84, [R159+0x3800] ;  /* 0x003800009f547984 */ /* 0x0000620000000c00 */
[----:B----4-:R-:W-:-:S03]  /*c000*/  IMAD R157, R22, 0x4, R161 ;  /* 0x00000004169d7824 */ /* 0x010fc600078e02a1 */
[----:B------:R4:W-:Y:S02]  /*c010*/  STG.E.U16 [R154.64], R144 ;  /* 0x000000909a007986 */ /* 0x0009e4000c101504 */
[C---:B------:R-:W-:Y:S02]  /*c020*/  LEA R180, P0, R157.reuse, R10, 0x1 ;  /* 0x0000000a9db47211 */ /* 0x040fe400078008ff */
[C---:B0-----:R-:W-:Y:S02]  /*c030*/  LEA R159, R22.reuse, R157, 0x2 ;  /* 0x0000009d169f7211 */ /* 0x041fe400078e10ff */
[----:B------:R-:W-:Y:S02]  /*c040*/  LEA.HI.X.SX32 R181, R157, R0, 0x1, P0 ;  /* 0x000000009db57211 */ /* 0x000fe400000f0eff */
[C---:B------:R-:W-:Y:S01]  /*c050*/  LEA R178, P0, R159.reuse, R10, 0x1 ;  /* 0x0000000a9fb27211 */ /* 0x040fe200078008ff */
[----:B----4-:R-:W-:Y:S01]  /*c060*/  IMAD R155, R22, 0x4, R159 ;  /* 0x00000004169b7824 */ /* 0x010fe200078e029f */
[----:B-----5:R0:W-:Y:S02]  /*c070*/  STG.E.U16 [R152.64], R108 ;  /* 0x0000006c98007986 */ /* 0x0201e4000c101504 */
[----:B------:R-:W-:-:S02]  /*c080*/  LEA.HI.X.SX32 R179, R159, R0, 0x1, P0 ;  /* 0x000000009fb37211 */ /* 0x000fc400000f0eff */
[C---:B------:R-:W-:Y:S01]  /*c090*/  LEA R176, P0, R155.reuse, R10, 0x1 ;  /* 0x0000000a9bb07211 */ /* 0x040fe200078008ff */
[----:B------:R4:W-:Y:S03]  /*c0a0*/  STG.E.U16 [R150.64], R104 ;  /* 0x0000006896007986 */ /* 0x0009e6000c101504 */
[----:B------:R-:W-:Y:S02]  /*c0b0*/  LEA.HI.X.SX32 R177, R155, R0, 0x1, P0 ;  /* 0x000000009bb17211 */ /* 0x000fe400000f0eff */
[----:B0-----:R-:W-:-:S04]  /*c0c0*/  LEA R153, R22, R155, 0x2 ;  /* 0x0000009b16997211 */ /* 0x001fc800078e10ff */
[C---:B------:R-:W-:Y:S01]  /*c0d0*/  LEA R174, P0, R153.reuse, R10, 0x1 ;  /* 0x0000000a99ae7211 */ /* 0x040fe200078008ff */
[----:B----4-:R-:W-:Y:S01]  /*c0e0*/  IMAD R151, R22, 0x4, R153 ;  /* 0x0000000416977824 */ /* 0x010fe200078e0299 */
[----:B-1----:R0:W-:Y:S02]  /*c0f0*/  STG.E.U16 [R148.64], R100 ;  /* 0x0000006494007986 */ /* 0x0021e4000c101504 */
[----:B------:R-:W-:Y:S02]  /*c100*/  LEA.HI.X.SX32 R175, R153, R0, 0x1, P0 ;  /* 0x0000000099af7211 */ /* 0x000fe400000f0eff */
[C---:B------:R-:W-:Y:S01]  /*c110*/  LEA R172, P0, R151.reuse, R10, 0x1 ;  /* 0x0000000a97ac7211 */ /* 0x040fe200078008ff */
[----:B--2---:R1:W-:Y:S03]  /*c120*/  STG.E.U16 [R82.64], R96 ;  /* 0x0000006052007986 */ /* 0x0043e6000c101504 */
[----:B------:R-:W-:-:S02]  /*c130*/  LEA.HI.X.SX32 R173, R151, R0, 0x1, P0 ;  /* 0x0000000097ad7211 */ /* 0x000fc400000f0eff */
[----:B0-----:R-:W-:-:S04]  /*c140*/  LEA R149, R22, R151, 0x2 ;  /* 0x0000009716957211 */ /* 0x001fc800078e10ff */
[C---:B------:R-:W-:Y:S01]  /*c150*/  LEA R170, P0, R149.reuse, R10, 0x1 ;  /* 0x0000000a95aa7211 */ /* 0x040fe200078008ff */
[----:B-1----:R-:W-:Y:S01]  /*c160*/  IMAD R83, R22, 0x4, R149 ;  /* 0x0000000416537824 */ /* 0x002fe200078e0295 */
[----:B---3--:R0:W-:Y:S02]  /*c170*/  STG.E.U16 [R80.64], R92 ;  /* 0x0000005c50007986 */ /* 0x0081e4000c101504 */
[----:B------:R-:W-:Y:S02]  /*c180*/  LEA.HI.X.SX32 R171, R149, R0, 0x1, P0 ;  /* 0x0000000095ab7211 */ /* 0x000fe400000f0eff */
[C---:B------:R-:W-:Y:S01]  /*c190*/  LEA R168, P0, R83.reuse, R10, 0x1 ;  /* 0x0000000a53a87211 */ /* 0x040fe200078008ff */
[----:B------:R1:W-:Y:S03]  /*c1a0*/  STG.E.U16 [R78.64], R88 ;  /* 0x000000584e007986 */ /* 0x0003e6000c101504 */
[----:B------:R-:W-:-:S02]  /*c1b0*/  LEA.HI.X.SX32 R169, R83, R0, 0x1, P0 ;  /* 0x0000000053a97211 */ /* 0x000fc400000f0eff */
[----:B0-----:R-:W-:-:S04]  /*c1c0*/  LEA R81, R22, R83, 0x2 ;  /* 0x0000005316517211 */ /* 0x001fc800078e10ff */
[C---:B------:R-:W-:Y:S01]  /*c1d0*/  LEA R166, P0, R81.reuse, R10, 0x1 ;  /* 0x0000000a51a67211 */ /* 0x040fe200078008ff */
[----:B-1----:R-:W-:Y:S01]  /*c1e0*/  IMAD R79, R22, 0x4, R81 ;  /* 0x00000004164f7824 */ /* 0x002fe200078e0251 */
[----:B------:R0:W-:Y:S01]  /*c1f0*/  STG.E.U16 [R76.64], R84 ;  /* 0x000000544c007986 */ /* 0x0001e2000c101504 */
[----:B------:R-:W-:Y:S02]  /*c200*/  PRMT R140, R140, 0x7632, R140 ;  /* 0x000076328c8c7816 */ /* 0x000fe4000000008c */
[----:B------:R-:W-:Y:S02]  /*c210*/  LEA.HI.X.SX32 R167, R81, R0, 0x1, P0 ;  /* 0x0000000051a77211 */ /* 0x000fe400000f0eff */
[C---:B------:R-:W-:Y:S01]  /*c220*/  LEA R164, P0, R79.reuse, R10, 0x1 ;  /* 0x0000000a4fa47211 */ /* 0x040fe200078008ff */
[----:B------:R1:W-:Y:S01]  /*c230*/  STG.E.U16 [R74.64], R140 ;  /* 0x0000008c4a007986 */ /* 0x0003e2000c101504 */
[----:B0-----:R-:W-:Y:S02]  /*c240*/  LEA R77, R22, R79, 0x2 ;  /* 0x0000004f164d7211 */ /* 0x001fe400078e10ff */
[----:B------:R-:W-:-:S02]  /*c250*/  LEA.HI.X.SX32 R165, R79, R0, 0x1, P0 ;  /* 0x000000004fa57211 */ /* 0x000fc400000f0eff */
[C---:B------:R-:W-:Y:S01]  /*c260*/  LEA R162, P0, R77.reuse, R10, 0x1 ;  /* 0x0000000a4da27211 */ /* 0x040fe200078008ff */
[----:B-1----:R-:W-:Y:S01]  /*c270*/  IMAD R75, R22, 0x4, R77 ;  /* 0x00000004164b7824 */ /* 0x002fe200078e024d */
[----:B------:R-:W-:Y:S02]  /*c280*/  PRMT R136, R136, 0x7632, R136 ;  /* 0x0000763288887816 */ /* 0x000fe40000000088 */
[----:B------:R-:W-:Y:S02]  /*c290*/  LEA.HI.X.SX32 R163, R77, R0, 0x1, P0 ;  /* 0x000000004da37211 */ /* 0x000fe400000f0eff */
[----:B------:R-:W-:Y:S02]  /*c2a0*/  LEA R160, P0, R75, R10, 0x1 ;  /* 0x0000000a4ba07211 */ /* 0x000fe400078008ff */
[----:B------:R-:W-:Y:S01]  /*c2b0*/  LEA R77, R22, R75, 0x2 ;  /* 0x0000004b164d7211 */ /* 0x000fe200078e10ff */
[----:B------:R0:W-:Y:S01]  /*c2c0*/  STG.E.U16 [R72.64], R136 ;  /* 0x0000008848007986 */ /* 0x0001e2000c101504 */
[----:B------:R-:W-:-:S02]  /*c2d0*/  PRMT R132, R132, 0x7632, R132 ;  /* 0x0000763284847816 */ /* 0x000fc40000000084 */
[----:B------:R-:W-:Y:S02]  /*c2e0*/  LEA.HI.X.SX32 R161, R75, R0, 0x1, P0 ;  /* 0x000000004ba17211 */ /* 0x000fe400000f0eff */
[C---:B------:R-:W-:Y:S01]  /*c2f0*/  LEA R158, P0, R77.reuse, R10, 0x1 ;  /* 0x0000000a4d9e7211 */ /* 0x040fe200078008ff */
[----:B------:R1:W-:Y:S01]  /*c300*/  STG.E.U16 [R70.64], R132 ;  /* 0x0000008446007986 */ /* 0x0003e2000c101504 */
[----:B0-----:R-:W-:Y:S02]  /*c310*/  IMAD R73, R22, 0x4, R77 ;  /* 0x0000000416497824 */ /* 0x001fe400078e024d */
[----:B------:R-:W-:-:S03]  /*c320*/  LEA.HI.X.SX32 R159, R77, R0, 0x1, P0 ;  /* 0x000000004d9f7211 */ /* 0x000fc600000f0eff */
[C---:B------:R-:W-:Y:S02]  /*c330*/  LEA R156, P0, R73.reuse, R10, 0x1 ;  /* 0x0000000a499c7211 */ /* 0x040fe400078008ff */
[----:B-1----:R-:W-:Y:S02]  /*c340*/  LEA R71, R22, R73, 0x2 ;  /* 0x0000004916477211 */ /* 0x002fe400078e10ff */
[----:B------:R-:W-:Y:S02]  /*c350*/  PRMT R128, R128, 0x7632, R128 ;  /* 0x0000763280807816 */ /* 0x000fe40000000080 */
[----:B------:R-:W-:Y:S01]  /*c360*/  LEA.HI.X.SX32 R157, R73, R0, 0x1, P0 ;  /* 0x00000000499d7211 */ /* 0x000fe200000f0eff */
[----:B------:R-:W-:Y:S01]  /*c370*/  IMAD R73, R22, 0x4, R71 ;  /* 0x0000000416497824 */ /* 0x000fe200078e0247 */
[----:B------:R-:W-:Y:S01]  /*c380*/  LEA R154, P0, R71, R10, 0x1 ;  /* 0x0000000a479a7211 */ /* 0x000fe200078008ff */
[----:B------:R0:W-:Y:S01]  /*c390*/  STG.E.U16 [R68.64], R128 ;  /* 0x0000008044007986 */ /* 0x0001e2000c101504 */
[----:B------:R-:W-:-:S02]  /*c3a0*/  PRMT R124, R124, 0x7632, R124 ;  /* 0x000076327c7c7816 */ /* 0x000fc4000000007c */
[----:B------:R-:W-:Y:S02]  /*c3b0*/  LEA.HI.X.SX32 R155, R71, R0, 0x1, P0 ;  /* 0x00000000479b7211 */ /* 0x000fe400000f0eff */
[C---:B------:R-:W-:Y:S01]  /*c3c0*/  LEA R152, P0, R73.reuse, R10, 0x1 ;  /* 0x0000000a49987211 */ /* 0x040fe200078008ff */
[----:B------:R1:W-:Y:S01]  /*c3d0*/  STG.E.U16 [R66.64], R124 ;  /* 0x0000007c42007986 */ /* 0x0003e2000c101504 */
[C---:B0-----:R-:W-:Y:S02]  /*c3e0*/  LEA R69, R22.reuse, R73, 0x2 ;  /* 0x0000004916457211 */ /* 0x041fe400078e10ff */
[----:B------:R-:W-:Y:S02]  /*c3f0*/  LEA.HI.X.SX32 R153, R73, R0, 0x1, P0 ;  /* 0x0000000049997211 */ /* 0x000fe400000f0eff */
[----:B------:R-:W-:Y:S01]  /*c400*/  LEA R150, P0, R69, R10, 0x1 ;  /* 0x0000000a45967211 */ /* 0x000fe200078008ff */
[----:B-1----:R-:W-:Y:S01]  /*c410*/  IMAD R67, R22, 0x4, R69 ;  /* 0x0000000416437824 */ /* 0x002fe200078e0245 */
[----:B------:R-:W-:-:S02]  /*c420*/  PRMT R120, R120, 0x7632, R120 ;  /* 0x0000763278787816 */ /* 0x000fc40000000078 */
[----:B------:R-:W-:Y:S02]  /*c430*/  LEA.HI.X.SX32 R151, R69, R0, 0x1, P0 ;  /* 0x0000000045977211 */ /* 0x000fe400000f0eff */
[C---:B------:R-:W-:Y:S02]  /*c440*/  LEA R148, P0, R67.reuse, R10, 0x1 ;  /* 0x0000000a43947211 */ /* 0x040fe400078008ff */
[----:B------:R-:W-:Y:S01]  /*c450*/  LEA R69, R22, R67, 0x2 ;  /* 0x0000004316457211 */ /* 0x000fe200078e10ff */
[----:B------:R0:W-:Y:S01]  /*c460*/  STG.E.U16 [R64.64], R120 ;  /* 0x0000007840007986 */ /* 0x0001e2000c101504 */
[----:B------:R-:W-:Y:S02]  /*c470*/  PRMT R116, R116, 0x7632, R116 ;  /* 0x0000763274747816 */ /* 0x000fe40000000074 */
[----:B------:R-:W-:Y:S02]  /*c480*/  LEA.HI.X.SX32 R149, R67, R0, 0x1, P0 ;  /* 0x0000000043957211 */ /* 0x000fe400000f0eff */
[----:B------:R-:W-:Y:S01]  /*c490*/  LEA R82, P0, R69, R10, 0x1 ;  /* 0x0000000a45527211 */ /* 0x000fe200078008ff */
[----:B------:R1:W-:Y:S01]  /*c4a0*/  STG.E.U16 [R62.64], R116 ;  /* 0x000000743e007986 */ /* 0x0003e2000c101504 */
[----:B0-----:R-:W-:-:S02]  /*c4b0*/  IMAD R65, R22, 0x4, R69 ;  /* 0x0000000416417824 */ /* 0x001fc400078e0245 */
        /* <DEDUP_REMOVED lines=36> */
[----:B------:R-:W-:Y:S01]  /*c700*/  LEA R55, R22, R59, 0x2 ;  /* 0x0000003b16377211 */ /* 0x000fe200078e10ff */
[----:B------:R1:W-:Y:S01]  /*c710*/  STG.E.U16 [R48.64], R96 ;  /* 0x0000006030007986 */ /* 0x0003e2000c101504 */
[----:B------:R-:W-:Y:S02]  /*c720*/  PRMT R92, R92, 0x7632, R92 ;  /* 0x000076325c5c7816 */ /* 0x000fe4000000005c */
[----:B0-----:R-:W-:-:S04]  /*c730*/  LEA R52, P0, R59, R10, 0x1 ;  /* 0x0000000a3b347211 */ /* 0x001fc800078008ff */
[----:B------:R-:W-:Y:S01]  /*c740*/  LEA.HI.X.SX32 R53, R59, R0, 0x1, P0 ;  /* 0x000000003b357211 */ /* 0x000fe200000f0eff */
[----:B------:R-:W-:Y:S01]  /*c750*/  IMAD R59, R22, 0x4, R55 ;  /* 0x00000004163b7824 */ /* 0x000fe200078e0237 */
[C---:B-1----:R-:W-:Y:S01]  /*c760*/  LEA R48, P0, R55.reuse, R10, 0x1 ;  /* 0x0000000a37307211 */ /* 0x042fe200078008ff */
[----:B------:R0:W-:Y:S01]  /*c770*/  STG.E.U16 [R44.64], R92 ;  /* 0x0000005c2c007986 */ /* 0x0001e2000c101504 */
[----:B------:R-:W-:Y:S02]  /*c780*/  PRMT R88, R88, 0x7632, R88 ;  /* 0x0000763258587816 */ /* 0x000fe40000000058 */
[----:B------:R-:W-:Y:S02]  /*c790*/  LEA.HI.X.SX32 R49, R55, R0, 0x1, P0 ;  /* 0x0000000037317211 */ /* 0x000fe400000f0eff */
[----:B------:R-:W-:Y:S01]  /*c7a0*/  LEA R55, R22, R59, 0x2 ;  /* 0x0000003b16377211 */ /* 0x000fe200078e10ff */
[----:B------:R1:W-:Y:S01]  /*c7b0*/  STG.E.U16 [R40.64], R88 ;  /* 0x0000005828007986 */ /* 0x0003e2000c101504 */
[----:B------:R-:W-:-:S02]  /*c7c0*/  PRMT R84, R84, 0x7632, R84 ;  /* 0x0000763254547816 */ /* 0x000fc40000000054 */
[----:B0-----:R-:W-:-:S04]  /*c7d0*/  LEA R44, P0, R59, R10, 0x1 ;  /* 0x0000000a3b2c7211 */ /* 0x001fc800078008ff */
[----:B------:R-:W-:Y:S01]  /*c7e0*/  LEA.HI.X.SX32 R45, R59, R0, 0x1, P0 ;  /* 0x000000003b2d7211 */ /* 0x000fe200000f0eff */
[C---:B------:R-:W-:Y:S01]  /*c7f0*/  IMAD R59, R22.reuse, 0x4, R55 ;  /* 0x00000004163b7824 */ /* 0x040fe200078e0237 */
[C---:B-1----:R-:W-:Y:S01]  /*c800*/  LEA R40, P0, R55.reuse, R10, 0x1 ;  /* 0x0000000a37287211 */ /* 0x042fe200078008ff */
[----:B------:R0:W-:Y:S03]  /*c810*/  STG.E.U16 [R36.64], R84 ;  /* 0x0000005424007986 */ /* 0x0001e6000c101504 */
[----:B------:R-:W-:Y:S02]  /*c820*/  LEA.HI.X.SX32 R41, R55, R0, 0x1, P0 ;  /* 0x0000000037297211 */ /* 0x000fe400000f0eff */
[----:B------:R-:W-:Y:S01]  /*c830*/  LEA R55, R22, R59, 0x2 ;  /* 0x0000003b16377211 */ /* 0x000fe200078e10ff */
[----:B------:R1:W-:Y:S01]  /*c840*/  STG.E.U16 [R32.64], R141 ;  /* 0x0000008d20007986 */ /* 0x0003e2000c101504 */
        /* <DEDUP_REMOVED lines=14> */
[----:B------:R-:W-:Y:S02]  /*c930*/  LEA R55, R22, R59, 0x2 ;  /* 0x0000003b16377211 */ /* 0x000fe400078e10ff */
[----:B0-----:R-:W-:-:S04]  /*c940*/  LEA R20, P0, R59, R10, 0x1 ;  /* 0x0000000a3b147211 */ /* 0x001fc800078008ff */
[----:B------:R-:W-:Y:S01]  /*c950*/  LEA.HI.X.SX32 R21, R59, R0, 0x1, P0 ;  /* 0x000000003b157211 */ /* 0x000fe200000f0eff */
[C---:B------:R-:W-:Y:S01]  /*c960*/  IMAD R59, R22.reuse, 0x4, R55 ;  /* 0x00000004163b7824 */ /* 0x040fe200078e0237 */
[----:B------:R0:W-:Y:S04]  /*c970*/  STG.E.U16 [R18.64], R125 ;  /* 0x0000007d12007986 */ /* 0x0001e8000c101504 */
[----:B------:R-:W-:Y:S01]  /*c980*/  LEA R63, R22, R59, 0x2 ;  /* 0x0000003b163f7211 */ /* 0x000fe200078e10ff */
[----:B------:R1:W-:Y:S01]  /*c990*/  STG.E.U16 [R16.64], R121 ;  /* 0x0000007910007986 */ /* 0x0003e2000c101504 */
[----:B0-----:R-:W-:-:S04]  /*c9a0*/  LEA R18, P0, R55, R10, 0x1 ;  /* 0x0000000a37127211 */ /* 0x001fc800078008ff */
[----:B------:R-:W-:Y:S01]  /*c9b0*/  LEA.HI.X.SX32 R19, R55, R0, 0x1, P0 ;  /* 0x0000000037137211 */ /* 0x000fe200000f0eff */
[----:B------:R-:W-:Y:S01]  /*c9c0*/  IMAD R55, R22, 0x4, R63 ;  /* 0x0000000416377824 */ /* 0x000fe200078e023f */
[----:B-1----:R-:W-:-:S04]  /*c9d0*/  LEA R16, P0, R59, R10, 0x1 ;  /* 0x0000000a3b107211 */ /* 0x002fc800078008ff */
[----:B------:R-:W-:Y:S02]  /*c9e0*/  LEA.HI.X.SX32 R17, R59, R0, 0x1, P0 ;  /* 0x000000003b117211 */ /* 0x000fe400000f0eff */
[C---:B------:R-:W-:Y:S02]  /*c9f0*/  LEA R74, P0, R63.reuse, R10, 0x1 ;  /* 0x0000000a3f4a7211 */ /* 0x040fe400078008ff */
[----:B------:R-:W-:Y:S02]  /*ca00*/  LEA R59, R22, R55, 0x2 ;  /* 0x00000037163b7211 */ /* 0x000fe400078e10ff */
[----:B------:R-:W-:-:S03]  /*ca10*/  LEA.HI.X.SX32 R75, R63, R0, 0x1, P0 ;  /* 0x000000003f4b7211 */ /* 0x000fc600000f0eff */
[C---:B------:R-:W-:Y:S01]  /*ca20*/  IMAD R63, R22.reuse, 0x4, R59 ;  /* 0x00000004163f7824 */ /* 0x040fe200078e023b */
[----:B------:R0:W-:Y:S04]  /*ca30*/  STG.E.U16 [R50.64], R117 ;  /* 0x0000007532007986 */ /* 0x0001e8000c101504 */
[C---:B------:R-:W-:Y:S01]  /*ca40*/  LEA R54, R22.reuse, R63, 0x2 ;  /* 0x0000003f16367211 */ /* 0x040fe200078e10ff */
[----:B------:R1:W-:Y:S04]  /*ca50*/  STG.E.U16 [R46.64], R113 ;  /* 0x000000712e007986 */ /* 0x0003e8000c101504 */
[C---:B0-----:R-:W-:Y:S01]  /*ca60*/  IMAD R51, R22.reuse, 0x4, R54 ;  /* 0x0000000416337824 */ /* 0x041fe200078e0236 */
[----:B------:R0:W-:Y:S04]  /*ca70*/  STG.E.U16 [R42.64], R145 ;  /* 0x000000912a007986 */ /* 0x0001e8000c101504 */
[----:B-1----:R-:W-:-:S02]  /*ca80*/  LEA R47, R22, R51, 0x2 ;  /* 0x00000033162f7211 */ /* 0x002fc400078e10ff */
[----:B------:R-:W-:-:S03]  /*ca90*/  LEA R70, P0, R55, R10, 0x1 ;  /* 0x0000000a37467211 */ /* 0x000fc600078008ff */
[C---:B0-----:R-:W-:Y:S01]  /*caa0*/  IMAD R43, R22.reuse, 0x4, R47 ;  /* 0x00000004162b7824 */ /* 0x041fe200078e022f */
[----:B------:R-:W-:Y:S02]  /*cab0*/  LEA.HI.X.SX32 R71, R55, R0, 0x1, P0 ;  /* 0x0000000037477211 */ /* 0x000fe400000f0eff */
[C---:B------:R-:W-:Y:S02]  /*cac0*/  LEA R66, P0, R59.reuse, R10, 0x1 ;  /* 0x0000000a3b427211 */ /* 0x040fe400078008ff */
[C---:B------:R-:W-:Y:S01]  /*cad0*/  LEA R88, R22.reuse, R43, 0x2 ;  /* 0x0000002b16587211 */ /* 0x040fe200078e10ff */
[----:B------:R0:W-:Y:S01]  /*cae0*/  STG.E.U16 [R38.64], R109 ;  /* 0x0000006d26007986 */ /* 0x0001e2000c101504 */
[----:B------:R-:W-:Y:S02]  /*caf0*/  LEA.HI.X.SX32 R67, R59, R0, 0x1, P0 ;  /* 0x000000003b437211 */ /* 0x000fe400000f0eff */
[C---:B------:R-:W-:Y:S01]  /*cb00*/  LEA R62, P0, R63.reuse, R10, 0x1 ;  /* 0x0000000a3f3e7211 */ /* 0x040fe200078008ff */
[----:B------:R-:W1:Y:S01]  /*cb10*/  I2F R23, R23 ;  /* 0x0000001700177306 */ /* 0x000e620000201400 */
[----:B------:R2:W-:Y:S02]  /*cb20*/  STG.E.U16 [R34.64], R105 ;  /* 0x0000006922007986 */ /* 0x0005e4000c101504 */
[----:B------:R-:W-:Y:S01]  /*cb30*/  LEA.HI.X.SX32 R63, R63, R0, 0x1, P0 ;  /* 0x000000003f3f7211 */ /* 0x000fe200000f0eff */
[----:B0-----:R-:W-:Y:S01]  /*cb40*/  IMAD R39, R22, 0x4, R88 ;  /* 0x0000000416277824 */ /* 0x001fe200078e0258 */
[----:B------:R-:W-:-:S04]  /*cb50*/  LEA R58, P0, R54, R10, 0x1 ;  /* 0x0000000a363a7211 */ /* 0x000fc800078008ff */
[----:B--2---:R-:W-:Y:S01]  /*cb60*/  LEA R35, R22, R39, 0x2 ;  /* 0x0000002716237211 */ /* 0x004fe200078e10ff */
[----:B------:R0:W-:Y:S01]  /*cb70*/  STG.E.U16 [R30.64], R101 ;  /* 0x000000651e007986 */ /* 0x0001e2000c101504 */
[----:B------:R-:W-:Y:S02]  /*cb80*/  LEA.HI.X.SX32 R59, R54, R0, 0x1, P0 ;  /* 0x00000000363b7211 */ /* 0x000fe400000f0eff */
[C---:B------:R-:W-:Y:S01]  /*cb90*/  LEA R54, P0, R51.reuse, R10, 0x1 ;  /* 0x0000000a33367211 */ /* 0x040fe200078008ff */
[----:B------:R2:W-:Y:S01]  /*cba0*/  STG.E.U16 [R26.64], R97 ;  /* 0x000000611a007986 */ /* 0x0005e2000c101504 */
[----:B------:R-:W-:Y:S02]  /*cbb0*/  FSEL R84, RZ, -23, P1 ;  /* 0xc1b80000ff547808 */ /* 0x000fe40000800000 */
[----:B------:R-:W-:Y:S01]  /*cbc0*/  LEA.HI.X.SX32 R55, R51, R0, 0x1, P0 ;  /* 0x0000000033377211 */ /* 0x000fe200000f0eff */
[----:B0-----:R-:W-:Y:S01]  /*cbd0*/  IMAD R31, R22, 0x4, R35 ;  /* 0x00000004161f7824 */ /* 0x001fe200078e0223 */
[----:B------:R-:W-:-:S02]  /*cbe0*/  LEA R50, P0, R47, R10, 0x1 ;  /* 0x0000000a2f327211 */ /* 0x000fc400078008ff */
[----:B------:R-:W-:Y:S02]  /*cbf0*/  LEA R46, P1, R43, R10, 0x1 ;  /* 0x0000000a2b2e7211 */ /* 0x000fe400078208ff */
[C---:B--2---:R-:W-:Y:S01]  /*cc00*/  LEA R27, R22.reuse, R31, 0x2 ;  /* 0x0000001f161b7211 */ /* 0x044fe200078e10ff */
[----:B-1----:R-:W-:Y:S01]  /*cc10*/  FFMA.FTZ R84, R23, 1.1920928955078125e-07, R84 ;  /* 0x3400000017547823 */ /* 0x002fe20000010054 */
[-C--:B------:R-:W-:Y:S02]  /*cc20*/  LEA.HI.X.SX32 R51, R47, R0.reuse, 0x1, P0 ;  /* 0x000000002f337211 */ /* 0x080fe400000f0eff */
[----:B------:R-:W-:Y:S01]  /*cc30*/  LEA.HI.X.SX32 R47, R43, R0, 0x1, P1 ;  /* 0x000000002b2f7211 */ /* 0x000fe200008f0eff */
[----:B------:R-:W-:Y:S01]  /*cc40*/  IMAD R23, R22, 0x4, R27 ;  /* 0x0000000416177824 */ /* 0x000fe200078e021b */
[-C--:B------:R-:W-:Y:S02]  /*cc50*/  LEA R42, P0, R88, R10.reuse, 0x1 ;  /* 0x0000000a582a7211 */ /* 0x080fe400078008ff */
[----:B------:R-:W-:-:S02]  /*cc60*/  LEA R38, P1, R39, R10, 0x1 ;  /* 0x0000000a27267211 */ /* 0x000fc400078208ff */
[-C--:B------:R-:W-:Y:S02]  /*cc70*/  LEA.HI.X.SX32 R43, R88, R0.reuse, 0x1, P0 ;  /* 0x00000000582b7211 */ /* 0x080fe400000f0eff */
[----:B------:R-:W-:Y:S02]  /*cc80*/  LEA.HI.X.SX32 R39, R39, R0, 0x1, P1 ;  /* 0x0000000027277211 */ /* 0x000fe400008f0eff */
[----:B------:R-:W-:Y:S02]  /*cc90*/  LEA R88, R22, R23, 0x2 ;  /* 0x0000001716587211 */ /* 0x000fe400078e10ff */
[-C--:B------:R-:W-:Y:S02]  /*cca0*/  LEA R34, P0, R35, R10.reuse, 0x1 ;  /* 0x0000000a23227211 */ /* 0x080fe400078008ff */
[----:B------:R-:W-:Y:S01]  /*ccb0*/  LEA R30, P1, R31, R10, 0x1 ;  /* 0x0000000a1f1e7211 */ /* 0x000fe200078208ff */
[----:B------:R0:W-:Y:S01]  /*ccc0*/  STG.E.U16 [R14.64], R93 ;  /* 0x0000005d0e007986 */ /* 0x0001e2000c101504 */
[----:B------:R-:W-:-:S02]  /*ccd0*/  LEA.HI.X.SX32 R35, R35, R0, 0x1, P0 ;  /* 0x0000000023237211 */ /* 0x000fc400000f0eff */
[----:B------:R-:W-:Y:S02]  /*cce0*/  LEA.HI.X.SX32 R31, R31, R0, 0x1, P1 ;  /* 0x000000001f1f7211 */ /* 0x000fe400008f0eff */
[-C--:B------:R-:W-:Y:S01]  /*ccf0*/  LEA R26, P1, R27, R10.reuse, 0x1 ;  /* 0x0000000a1b1a7211 */ /* 0x080fe200078208ff */
[----:B0-----:R-:W-:Y:S01]  /*cd00*/  IMAD R15, R22, 0x4, R88 ;  /* 0x00000004160f7824 */ /* 0x001fe200078e0258 */
[----:B------:R-:W-:Y:S02]  /*cd10*/  LEA R22, P0, R23, R10, 0x1 ;  /* 0x0000000a17167211 */ /* 0x000fe400078008ff */
[-C--:B------:R-:W-:Y:S02]  /*cd20*/  LEA.HI.X.SX32 R27, R27, R0.reuse, 0x1, P1 ;  /* 0x000000001b1b7211 */ /* 0x080fe400008f0eff */
[----:B------:R-:W-:Y:S02]  /*cd30*/  LEA.HI.X.SX32 R23, R23, R0, 0x1, P0 ;  /* 0x0000000017177211 */ /* 0x000fe400000f0eff */
[----:B------:R-:W-:-:S02]  /*cd40*/  ISETP.GE.U32.AND P1, PT, R13, 0x7f800000, PT ;  /* 0x7f8000000d00780c */ /* 0x000fc40003f26070 */
[C---:B------:R-:W-:Y:S02]  /*cd50*/  LEA R14, P0, R15.reuse, R10, 0x1 ;  /* 0x0000000a0f0e7211 */ /* 0x040fe400078008ff */
[----:B------:R-:W-:Y:S02]  /*cd60*/  LOP3.LUT R140, R240, 0x18, RZ, 0xc0, !PT ;  /* 0x00000018f08c7812 */ /* 0x000fe400078ec0ff */
[----:B------:R-:W-:Y:S02]  /*cd70*/  LEA.HI.X.SX32 R15, R15, R0, 0x1, P0 ;  /* 0x000000000f0f7211 */ /* 0x000fe400000f0eff */
[----:B------:R-:W-:Y:S02]  /*cd80*/  LEA R240, P0, R88, R10, 0x1 ;  /* 0x0000000a58f07211 */ /* 0x000fe400078008ff */
[----:B------:R-:W-:Y:S02]  /*cd90*/  LEA.HI R10, R140, R241, RZ, 0x1f ;  /* 0x000000f18c0a7211 */ /* 0x000fe400078ff8ff */
[----:B------:R-:W-:-:S02]  /*cda0*/  LEA.HI.X.SX32 R241, R88, R0, 0x1, P0 ;  /* 0x0000000058f17211 */ /* 0x000fc400000f0eff */
[----:B------:R-:W-:Y:S02]  /*cdb0*/  IADD3 R88, R11, -0x3f3504f3, RZ ;  /* 0xc0cafb0d0b587810 */ /* 0x000fe40007ffe0ff */
[----:B------:R-:W-:Y:S02]  /*cdc0*/  @P1 MOV R0, 0x7f800000 ;  /* 0x7f80000000001802 */ /* 0x000fe40000000f00 */
[----:B------:R-:W-:Y:S01]  /*cdd0*/  LOP3.LUT R88, R88, 0xff800000, RZ, 0xc0, !PT ;  /* 0xff80000058587812 */ /* 0x000fe200078ec0ff */
[----:B------:R-:W-:Y:S02]  /*cde0*/  FADD R250, R84, R250 ;  /* 0x000000fa54fa7221 */ /* 0x000fe40000000000 */
[----:B------:R-:W-:Y:S02]  /*cdf0*/  @P1 FFMA.FTZ R250, R13, R0, +INF ;  /* 0x7f8000000dfa1423 */ /* 0x000fe40000010000 */
[----:B------:R-:W-:-:S04]  /*ce00*/  IMAD.IADD R0, R11, 0x1, -R88 ;  /* 0x000000010b007824 */ /* 0x000fc800078e0a58 */
[----:B------:R-:W-:-:S04]  /*ce10*/  FADD R0, R0, -1 ;  /* 0xbf80000000007421 */ /* 0x000fc80000000000 */
[----:B------:R-:W-:-:S04]  /*ce20*/  FFMA.FTZ R96, R0, R251, -0.16845393180847167969 ;  /* 0xbe2c7f3000607423 */ /* 0x000fc800000100fb */
[----:B------:R-:W-:-:S04]  /*ce30*/  FFMA.FTZ R96, R0, R96, 0.1716887056827545166 ;  /* 0x3e2fcf2a00607423 */ /* 0x000fc80000010060 */
[----:B------:R-:W-:-:S04]  /*ce40*/  FFMA.FTZ R96, R0, R96, -0.17900948226451873779 ;  /* 0xbe374e4300607423 */ /* 0x000fc80000010060 */
[----:B------:R-:W-:-:S04]  /*ce50*/  FFMA.FTZ R96, R0, R96, 0.20512372255325317383 ;  /* 0x3e520bf400607423 */ /* 0x000fc80000010060 */
[----:B------:R-:W-:-:S04]  /*ce60*/  FFMA.FTZ R96, R0, R96, -0.24046532809734344482 ;  /* 0xbe763c8b00607423 */ /* 0x000fc80000010060 */
[----:B------:R-:W-:-:S04]  /*ce70*/  FFMA.FTZ R96, R0, R96, 0.28857114911079406738 ;  /* 0x3e93bf9900607423 */ /* 0x000fc80000010060 */
[----:B------:R-:W-:-:S04]  /*ce80*/  FFMA.FTZ R96, R0, R96, -0.36067417263984680176 ;  /* 0xbeb8aa4900607423 */ /* 0x000fc80000010060 */
[----:B------:R-:W-:Y:S01]  /*ce90*/  FFMA.FTZ R96, R0, R96, 0.48089820146560668945 ;  /* 0x3ef6384a00607423 */ /* 0x000fe20000010060 */
[----:B------:R-:W-:-:S03]  /*cea0*/  LOP3.LUT P3, RZ, R9, 0x20, RZ, 0xc0, !PT ;  /* 0x0000002009ff7812 */ /* 0x000fc6000786c0ff */
[----:B------:R-:W-:Y:S01]  /*ceb0*/  FFMA.FTZ R96, R0, R96, -0.72134751081466674805 ;  /* 0xbf38aa3b00607423 */ /* 0x000fe20000010060 */
[----:B------:R-:W-:-:S03]  /*cec0*/  LOP3.LUT P2, RZ, R9, 0x8, RZ, 0xc0, !PT ;  /* 0x0000000809ff7812 */ /* 0x000fc6000784c0ff */
[----:B------:R-:W-:Y:S01]  /*ced0*/  FMUL R100, R0, R96 ;  /* 0x0000006000647220 */ /* 0x000fe20000400000 */
[----:B------:R-:W-:Y:S02]  /*cee0*/  FSEL R96, RZ, -23, P3 ;  /* 0xc1b80000ff607808 */ /* 0x000fe40001800000 */
[C---:B------:R-:W-:Y:S02]  /*cef0*/  LOP3.LUT P3, RZ, R9.reuse, 0x4, RZ, 0xc0, !PT ;  /* 0x0000000409ff7812 */ /* 0x040fe4000786c0ff */
[----:B------:R-:W-:Y:S02]  /*cf00*/  LOP3.LUT P4, RZ, R9, 0x10, RZ, 0xc0, !PT ;  /* 0x0000001009ff7812 */ /* 0x000fe4000788c0ff */
[----:B------:R-:W2:Y:S01]  /*cf10*/  LDL.LU R9, [R1+0x178] ;  /* 0x0001780001097983 */ /* 0x000ea20000300800 */
[----:B------:R-:W-:Y:S02]  /*cf20*/  FSETP.NEU.AND P0, PT, R245, RZ, PT ;  /* 0x000000fff500720b */ /* 0x000fe40003f0d000 */
[----:B------:R-:W-:-:S04]  /*cf30*/  IADD3 R245, R12, -0x3f3504f3, RZ ;  /* 0xc0cafb0d0cf57810 */ /* 0x000fc80007ffe0ff */
[----:B------:R-:W-:-:S04]  /*cf40*/  LOP3.LUT R245, R245, 0xff800000, RZ, 0xc0, !PT ;  /* 0xff800000f5f57812 */ /* 0x000fc800078ec0ff */
[----:B------:R-:W-:-:S05]  /*cf50*/  IADD3 R84, R12, -R245, RZ ;  /* 0x800000f50c547210 */ /* 0x000fca0007ffe0ff */
        /* <DEDUP_REMOVED lines=8> */
[----:B------:R-:W-:-:S04]  /*cfe0*/  FFMA.FTZ R92, R84, R92, 0.48089820146560668945 ;  /* 0x3ef6384a545c7423 */ /* 0x000fc8000001005c */
[----:B------:R-:W-:-:S04]  /*cff0*/  FFMA.FTZ R92, R84, R92, -0.72134751081466674805 ;  /* 0xbf38aa3b545c7423 */ /* 0x000fc8000001005c */
[C---:B------:R-:W-:Y:S01]  /*d000*/  FMUL R92, R84.reuse, R92 ;  /* 0x0000005c545c7220 */ /* 0x040fe20000400000 */
[----:B------:R-:W0:Y:S03]  /*d010*/  I2F R88, R88 ;  /* 0x0000005800587306 */ /* 0x000e260000201400 */
[----:B------:R-:W-:-:S05]  /*d020*/  FMUL R92, R84, R92 ;  /* 0x0000005c545c7220 */ /* 0x000fca0000400000 */
[----:B------:R-:W1:Y:S01]  /*d030*/  I2F R245, R245 ;  /* 0x000000f500f57306 */ /* 0x000e620000201400 */
[----:B------:R-:W-:Y:S01]  /*d040*/  FFMA.FTZ R92, R84, 1.4426950216293334961, R92 ;  /* 0x3fb8aa3b545c7823 */ /* 0x000fe2000001005c */
[----:B------:R-:W-:Y:S02]  /*d050*/  FSEL R84, RZ, -23, P2 ;  /* 0xc1b80000ff547808 */ /* 0x000fe40001000000 */
[----:B------:R-:W-:Y:S02]  /*d060*/  ISETP.GE.U32.AND P2, PT, R12, 0x7f800000, PT ;  /* 0x7f8000000c00780c */ /* 0x000fe40003f46070 */
[----:B------:R-:W-:Y:S01]  /*d070*/  ISETP.GE.U32.AND P1, PT, R11, 0x7f800000, PT ;  /* 0x7f8000000b00780c */ /* 0x000fe20003f26070 */
[----:B------:R-:W-:Y:S02]  /*d080*/  FMUL R100, R0, R100 ;  /* 0x0000006400647220 */ /* 0x000fe40000400000 */
[----:B0-----:R-:W-:Y:S02]  /*d090*/  FFMA.FTZ R88, R88, 1.1920928955078125e-07, R96 ;  /* 0x3400000058587823 */ /* 0x001fe40000010060 */
[----:B------:R-:W-:-:S02]  /*d0a0*/  FFMA.FTZ R0, R0, 1.4426950216293334961, R100 ;  /* 0x3fb8aa3b00007823 */ /* 0x000fc40000010064 */
[----:B-1----:R-:W-:-:S04]  /*d0b0*/  FFMA.FTZ R84, R245, 1.1920928955078125e-07, R84 ;  /* 0x34000000f5547823 */ /* 0x002fc80000010054 */
[----:B------:R-:W-:Y:S01]  /*d0c0*/  @P2 MOV R245, 0x7f800000 ;  /* 0x7f80000000f52802 */ /* 0x000fe20000000f00 */
[----:B------:R-:W-:Y:S02]  /*d0d0*/  FADD R0, R88, R0 ;  /* 0x0000000058007221 */ /* 0x000fe40000000000 */
[----:B------:R-:W-:Y:S02]  /*d0e0*/  @P1 IMAD.MOV.U32 R88, RZ, RZ, 0x7f800000 ;  /* 0x7f800000ff581424 */ /* 0x000fe400078e00ff */
[----:B------:R-:W-:Y:S02]  /*d0f0*/  FADD R84, R84, R92 ;  /* 0x0000005c54547221 */ /* 0x000fe40000000000 */
[----:B------:R-:W-:Y:S01]  /*d100*/  @P2 FFMA.FTZ R84, R12, R245, +INF ;  /* 0x7f8000000c542423 */ /* 0x000fe200000100f5 */
[----:B------:R-:W-:Y:S01]  /*d110*/  IADD3 R245, R246, -0x3f3504f3, RZ ;  /* 0xc0cafb0df6f57810 */ /* 0x000fe20007ffe0ff */
[C---:B------:R-:W-:Y:S01]  /*d120*/  @P1 FFMA.FTZ R0, R11.reuse, R88, +INF ;  /* 0x7f8000000b001423 */ /* 0x040fe20000010058 */
[----:B------:R-:W-:-:S02]  /*d130*/  FSETP.NEU.AND P2, PT, R11, RZ, PT ;  /* 0x000000ff0b00720b */ /* 0x000fc40003f4d000 */
[----:B------:R-:W-:Y:S02]  /*d140*/  IADD3 R11, R242, -0x3f3504f3, RZ ;  /* 0xc0cafb0df20b7810 */ /* 0x000fe40007ffe0ff */
[----:B------:R-:W-:Y:S02]  /*d150*/  LOP3.LUT R245, R245, 0xff800000, RZ, 0xc0, !PT ;  /* 0xff800000f5f57812 */ /* 0x000fe400078ec0ff */
[----:B------:R-:W-:-:S03]  /*d160*/  LOP3.LUT R11, R11, 0xff800000, RZ, 0xc0, !PT ;  /* 0xff8000000b0b7812 */ /* 0x000fc600078ec0ff */
[----:B------:R-:W-:Y:S01]  /*d170*/  IMAD.IADD R88, R246, 0x1, -R245 ;  /* 0x00000001f6587824 */ /* 0x000fe200078e0af5 */
[----:B------:R-:W-:-:S03]  /*d180*/  IADD3 R92, R242, -R11, RZ ;  /* 0x8000000bf25c7210 */ /* 0x000fc60007ffe0ff */
[----:B------:R-:W-:Y:S02]  /*d190*/  FADD R88, R88, -1 ;  /* 0xbf80000058587421 */ /* 0x000fe40000000000 */
[----:B------:R-:W-:Y:S02]  /*d1a0*/  FADD R92, R92, -1 ;  /* 0xbf8000005c5c7421 */ /* 0x000fe40000000000 */
[-C--:B------:R-:W-:Y:S02]  /*d1b0*/  FFMA.FTZ R96, R88, R251.reuse, -0.16845393180847167969 ;  /* 0xbe2c7f3058607423 */ /* 0x080fe400000100fb */
[----:B------:R-:W-:Y:S02]  /*d1c0*/  FFMA.FTZ R100, R92, R251, -0.16845393180847167969 ;  /* 0xbe2c7f305c647423 */ /* 0x000fe400000100fb */
[----:B------:R-:W-:-:S04]  /*d1d0*/  FFMA.FTZ R251, R88, R96, 0.1716887056827545166 ;  /* 0x3e2fcf2a58fb7423 */ /* 0x000fc80000010060 */
[----:B------:R-:W-:-:S04]  /*d1e0*/  FFMA.FTZ R251, R88, R251, -0.17900948226451873779 ;  /* 0xbe374e4358fb7423 */ /* 0x000fc800000100fb */
[----:B------:R-:W-:-:S04]  /*d1f0*/  FFMA.FTZ R251, R88, R251, 0.20512372255325317383 ;  /* 0x3e520bf458fb7423 */ /* 0x000fc800000100fb */
[----:B------:R-:W-:Y:S02]  /*d200*/  FFMA.FTZ R251, R88, R251, -0.24046532809734344482 ;  /* 0xbe763c8b58fb7423 */ /* 0x000fe400000100fb */
[----:B------:R-:W-:Y:S02]  /*d210*/  FFMA.FTZ R100, R92, R100, 0.1716887056827545166 ;  /* 0x3e2fcf2a5c647423 */ /* 0x000fe40000010064 */
[----:B------:R-:W-:Y:S02]  /*d220*/  FFMA.FTZ R251, R88, R251, 0.28857114911079406738 ;  /* 0x3e93bf9958fb7423 */ /* 0x000fe400000100fb */
[----:B------:R-:W-:Y:S02]  /*d230*/  FFMA.FTZ R100, R92, R100, -0.17900948226451873779 ;  /* 0xbe374e435c647423 */ /* 0x000fe40000010064 */
[----:B------:R-:W-:Y:S02]  /*d240*/  FFMA.FTZ R251, R88, R251, -0.36067417263984680176 ;  /* 0xbeb8aa4958fb7423 */ /* 0x000fe400000100fb */
[----:B------:R-:W-:-:S02]  /*d250*/  FFMA.FTZ R100, R92, R100, 0.20512372255325317383 ;  /* 0x3e520bf45c647423 */ /* 0x000fc40000010064 */
[----:B------:R-:W-:Y:S02]  /*d260*/  FFMA.FTZ R251, R88, R251, 0.48089820146560668945 ;  /* 0x3ef6384a58fb7423 */ /* 0x000fe400000100fb */
[----:B------:R-:W-:Y:S02]  /*d270*/  FFMA.FTZ R100, R92, R100, -0.24046532809734344482 ;  /* 0xbe763c8b5c647423 */ /* 0x000fe40000010064 */
[----:B------:R-:W-:Y:S02]  /*d280*/  FFMA.FTZ R251, R88, R251, -0.72134751081466674805 ;  /* 0xbf38aa3b58fb7423 */ /* 0x000fe400000100fb */
[----:B------:R-:W-:Y:S01]  /*d290*/  FFMA.FTZ R100, R92, R100, 0.28857114911079406738 ;  /* 0x3e93bf995c647423 */ /* 0x000fe20000010064 */
[----:B------:R-:W0:Y:S01]  /*d2a0*/  I2F R245, R245 ;  /* 0x000000f500f57306 */ /* 0x000e220000201400 */
[----:B------:R-:W-:Y:S01]  /*d2b0*/  FMUL R251, R88, R251 ;  /* 0x000000fb58fb7220 */ /* 0x000fe20000400000 */
[----:B------:R-:W-:Y:S01]  /*d2c0*/  FSEL R96, RZ, -23, P3 ;  /* 0xc1b80000ff607808 */ /* 0x000fe20001800000 */
[----:B------:R-:W-:Y:S01]  /*d2d0*/  FFMA.FTZ R100, R92, R100, -0.36067417263984680176 ;  /* 0xbeb8aa495c647423 */ /* 0x000fe20000010064 */
[----:B------:R-:W-:Y:S01]  /*d2e0*/  ISETP.GE.U32.AND P3, PT, R246, 0x7f800000, PT ;  /* 0x7f800000f600780c */ /* 0x000fe20003f66070 */
[----:B------:R-:W-:-:S02]  /*d2f0*/  FMUL R251, R88, R251 ;  /* 0x000000fb58fb7220 */ /* 0x000fc40000400000 */
[----:B------:R-:W-:Y:S01]  /*d300*/  FFMA.FTZ R100, R92, R100, 0.48089820146560668945 ;  /* 0x3ef6384a5c647423 */ /* 0x000fe20000010064 */
[----:B------:R-:W1:Y:S01]  /*d310*/  I2F R11, R11 ;  /* 0x0000000b000b7306 */ /* 0x000e620000201400 */
[----:B------:R-:W-:Y:S01]  /*d320*/  FFMA.FTZ R251, R88, 1.4426950216293334961, R251 ;  /* 0x3fb8aa3b58fb7823 */ /* 0x000fe200000100fb */
[----:B------:R-:W-:Y:S01]  /*d330*/  FSEL R88, RZ, -23, P4 ;  /* 0xc1b80000ff587808 */ /* 0x000fe20002000000 */
[----:B------:R-:W-:Y:S01]  /*d340*/  FFMA.FTZ R100, R92, R100, -0.72134751081466674805 ;  /* 0xbf38aa3b5c647423 */ /* 0x000fe20000010064 */
[----:B------:R-:W-:-:S03]  /*d350*/  ISETP.GE.U32.AND P4, PT, R242, 0x7f800000, PT ;  /* 0x7f800000f200780c */ /* 0x000fc60003f86070 */
[C---:B------:R-:W-:Y:S02]  /*d360*/  FMUL R100, R92.reuse, R100 ;  /* 0x000000645c647220 */ /* 0x040fe40000400000 */
[----:B0-----:R-:W-:Y:S02]  /*d370*/  FFMA.FTZ R96, R245, 1.1920928955078125e-07, R96 ;  /* 0x34000000f5607823 */ /* 0x001fe40000010060 */
[----:B------:R-:W-:Y:S02]  /*d380*/  @P3 IMAD.MOV.U32 R245, RZ, RZ, 0x7f800000 ;  /* 0x7f800000fff53424 */ /* 0x000fe400078e00ff */
[----:B------:R-:W-:Y:S02]  /*d390*/  FMUL R100, R92, R100 ;  /* 0x000000645c647220 */ /* 0x000fe40000400000 */
[----:B------:R-:W-:Y:S02]  /*d3a0*/  FADD R96, R96, R251 ;  /* 0x000000fb60607221 */ /* 0x000fe40000000000 */
[----:B------:R-:W-:Y:S01]  /*d3b0*/  @P3 FFMA.FTZ R96, R246, R245, +INF ;  /* 0x7f800000f6603423 */ /* 0x000fe200000100f5 */
[----:B------:R-:W-:Y:S01]  /*d3c0*/  @P4 MOV R245, 0x7f800000 ;  /* 0x7f80000000f54802 */ /* 0x000fe20000000f00 */
[----:B------:R-:W-:Y:S01]  /*d3d0*/  FFMA.FTZ R100, R92, 1.4426950216293334961, R100 ;  /* 0x3fb8aa3b5c647823 */ /* 0x000fe20000010064 */
[----:B------:R-:W-:Y:S01]  /*d3e0*/  PRMT R117, R141, 0x7632, R117 ;  /* 0x000076328d757816 */ /* 0x000fe20000000075 */
[----:B-1----:R-:W-:Y:S01]  /*d3f0*/  FFMA.FTZ R11, R11, 1.1920928955078125e-07, R88 ;  /* 0x340000000b0b7823 */ /* 0x002fe20000010058 */
[----:B------:R-:W-:Y:S01]  /*d400*/  PRMT R116, R137, 0x7632, R116 ;  /* 0x0000763289747816 */ /* 0x000fe20000000074 */
[----:B------:R-:W-:Y:S01]  /*d410*/  STG.E.U16 [R238.64], R89 ;  /* 0x00000059ee007986 */ /* 0x000fe2000c101504 */
[----:B------:R-:W-:Y:S01]  /*d420*/  PRMT R133, R133, 0x7632, R133 ;  /* 0x0000763285857816 */ /* 0x000fe20000000085 */
[----:B------:R-:W-:Y:S01]  /*d430*/  FADD R11, R11, R100 ;  /* 0x000000640b0b7221 */ /* 0x000fe20000000000 */
[----:B------:R-:W-:Y:S01]  /*d440*/  PRMT R129, R129, 0x7632, R129 ;  /* 0x0000763281817816 */ /* 0x000fe20000000081 */
[----:B------:R-:W-:Y:S01]  /*d450*/  @P4 FFMA.FTZ R11, R242, R245, +INF ;  /* 0x7f800000f20b4423 */ /* 0x000fe200000100f5 */
[----:B------:R-:W-:Y:S01]  /*d460*/  PRMT R113, R125, 0x7632, R113 ;  /* 0x000076327d717816 */ /* 0x000fe20000000071 */
[----:B------:R0:W-:Y:S01]  /*d470*/  STG.E.U16 [R236.64], R85 ;  /* 0x00000055ec007986 */ /* 0x0001e2000c101504 */
[----:B------:R-:W-:-:S02]  /*d480*/  FSEL R245, R0, -INF , P2 ;  /* 0xff80000000f57808 */ /* 0x000fc40001000000 */
[----:B------:R-:W-:Y:S01]  /*d490*/  PRMT R112, R121, 0x7632, R112 ;  /* 0x0000763279707816 */ /* 0x000fe20000000070 */
[----:B------:R-:W-:Y:S01]  /*d4a0*/  STG.E.U16 [R234.64], R117 ;  /* 0x00000075ea007986 */ /* 0x000fe2000c101504 */
[----:B------:R-:W-:Y:S02]  /*d4b0*/  PRMT R109, R145, 0x7632, R109 ;  /* 0x00007632916d7816 */ /* 0x000fe4000000006d */
[----:B------:R-:W-:Y:S01]  /*d4c0*/  FSETP.NEU.AND P3, PT, R12, RZ, PT ;  /* 0x000000ff0c00720b */ /* 0x000fe20003f6d000 */
[----:B------:R-:W-:Y:S01]  /*d4d0*/  STG.E.U16 [R232.64], R116 ;  /* 0x00000074e8007986 */ /* 0x000fe2000c101504 */
[----:B------:R-:W-:Y:S02]  /*d4e0*/  PRMT R0, R117, 0x7632, R0 ;  /* 0x0000763275007816 */ /* 0x000fe40000000000 */
[----:B------:R-:W-:Y:S01]  /*d4f0*/  PRMT R12, R113, 0x7632, R12 ;  /* 0x00007632710c7816 */ /* 0x000fe2000000000c */
[----:B------:R-:W-:Y:S01]  /*d500*/  STG.E.U16 [R230.64], R133 ;  /* 0x00000085e6007986 */ /* 0x000fe2000c101504 */
[----:B------:R-:W-:-:S03]  /*d510*/  PRMT R108, R109, 0x7632, R108 ;  /* 0x000076326d6c7816 */ /* 0x000fc6000000006c */
        /* <DEDUP_REMOVED lines=11> */
[----:B0-----:R-:W-:-:S03]  /*d5d0*/  PRMT R85, R85, 0x7632, R85 ;  /* 0x0000763255557816 */ /* 0x001fc60000000055 */
[----:B------:R-:W-:Y:S04]  /*d5e0*/  STG.E.U16 [R216.64], R108 ;  /* 0x0000006cd8007986 */ /* 0x000fe8000c101504 */
[----:B------:R-:W-:Y:S04]  /*d5f0*/  STG.E.U16 [R214.64], R105 ;  /* 0x00000069d6007986 */ /* 0x000fe8000c101504 */
[----:B------:R-:W-:Y:S04]  /*d600*/  STG.E.U16 [R212.64], R101 ;  /* 0x00000065d4007986 */ /* 0x000fe8000c101504 */
[----:B------:R-:W-:Y:S04]  /*d610*/  STG.E.U16 [R210.64], R97 ;  /* 0x00000061d2007986 */ /* 0x000fe8000c101504 */
[----:B------:R-:W-:Y:S04]  /*d620*/  STG.E.U16 [R204.64], R93 ;  /* 0x0000005dcc007986 */ /* 0x000fe8000c101504 */
[----:B------:R-:W-:Y:S04]  /*d630*/  STG.E.U16 [R208.64], R104 ;  /* 0x00000068d0007986 */ /* 0x000fe8000c101504 */
[----:B------:R0:W-:Y:S04]  /*d640*/  STG.E.U16 [R206.64], R85 ;  /* 0x00000055ce007986 */ /* 0x0001e8000c101504 */
[----:B------:R-:W-:Y:S04]  /*d650*/  STG.E.U16 [R202.64], R142 ;  /* 0x0000008eca007986 */ /* 0x000fe8000c101504 */
[----:B------:R1:W-:Y:S04]  /*d660*/  STG.E.U16 [R200.64], R138 ;  /* 0x0000008ac8007986 */ /* 0x0003e8000c101504 */
[----:B------:R3:W-:Y:S04]  /*d670*/  STG.E.U16 [R198.64], R134 ;  /* 0x00000086c6007986 */ /* 0x0007e8000c101504 */
[----:B------:R4:W-:Y:S04]  /*d680*/  STG.E.U16 [R196.64], R130 ;  /* 0x00000082c4007986 */ /* 0x0009e8000c101504 */
[----:B------:R5:W-:Y:S04]  /*d690*/  STG.E.U16 [R194.64], R126 ;  /* 0x0000007ec2007986 */ /* 0x000be8000c101504 */
[----:B------:R1:W-:Y:S04]  /*d6a0*/  STG.E.U16 [R192.64], R122 ;  /* 0x0000007ac0007986 */ /* 0x0003e8000c101504 */
[----:B------:R2:W-:Y:S04]  /*d6b0*/  STG.E.U16 [R190.64], R118 ;  /* 0x00000076be007986 */ /* 0x0005e8000c101504 */
[----:B------:R2:W-:Y:S01]  /*d6c0*/  STG.E.U16 [R188.64], R114 ;  /* 0x00000072bc007986 */ /* 0x0005e2000c101504 */
[----:B0-----:R-:W-:-:S03]  /*d6d0*/  PRMT R85, R142, 0x7632, R85 ;  /* 0x000076328e557816 */ /* 0x001fc60000000055 */
[----:B------:R0:W-:Y:S01]  /*d6e0*/  STG.E.U16 [R186.64], R146 ;  /* 0x00000092ba007986 */ /* 0x0001e2000c101504 */
[----:B-1----:R-:W-:-:S03]  /*d6f0*/  PRMT R138, R138, 0x7632, R138 ;  /* 0x000076328a8a7816 */ /* 0x002fc6000000008a */
[----:B------:R1:W-:Y:S01]  /*d700*/  STG.E.U16 [R184.64], R110 ;  /* 0x0000006eb8007986 */ /* 0x0003e2000c101504 */
[----:B---3--:R-:W-:-:S03]  /*d710*/  PRMT R134, R134, 0x7632, R134 ;  /* 0x0000763286867816 */ /* 0x008fc60000000086 */
[----:B------:R3:W-:Y:S01]  /*d720*/  STG.E.U16 [R182.64], R106 ;  /* 0x0000006ab6007986 */ /* 0x0007e2000c101504 */
[----:B----4-:R-:W-:-:S03]  /*d730*/  PRMT R130, R130, 0x7632, R130 ;  /* 0x0000763282827816 */ /* 0x010fc60000000082 */
[----:B------:R4:W-:Y:S01]  /*d740*/  STG.E.U16 [R180.64], R102 ;  /* 0x00000066b4007986 */ /* 0x0009e2000c101504 */
[----:B-----5:R-:W-:-:S03]  /*d750*/  PRMT R126, R126, 0x7632, R126 ;  /* 0x000076327e7e7816 */ /* 0x020fc6000000007e */
[----:B------:R5:W-:Y:S01]  /*d760*/  STG.E.U16 [R178.64], R98 ;  /* 0x00000062b2007986 */ /* 0x000be2000c101504 */
[----:B------:R-:W-:-:S03]  /*d770*/  PRMT R122, R122, 0x7632, R122 ;  /* 0x000076327a7a7816 */ /* 0x000fc6000000007a */
[----:B------:R1:W-:Y:S01]  /*d780*/  STG.E.U16 [R176.64], R94 ;  /* 0x0000005eb0007986 */ /* 0x0003e2000c101504 */
[----:B--2---:R-:W-:-:S03]  /*d790*/  PRMT R118, R118, 0x7632, R118 ;  /* 0x0000763276767816 */ /* 0x004fc60000000076 */
[----:B------:R2:W-:Y:S01]  /*d7a0*/  STG.E.U16 [R174.64], R90 ;  /* 0x0000005aae007986 */ /* 0x0005e2000c101504 */
[----:B------:R-:W-:-:S03]  /*d7b0*/  PRMT R114, R114, 0x7632, R114 ;  /* 0x0000763272727816 */ /* 0x000fc60000000072 */
[----:B------:R2:W-:Y:S01]  /*d7c0*/  STG.E.U16 [R172.64], R86 ;  /* 0x00000056ac007986 */ /* 0x0005e2000c101504 */
[----:B0-----:R-:W-:-:S03]  /*d7d0*/  PRMT R146, R146, 0x7632, R146 ;  /* 0x0000763292927816 */ /* 0x001fc60000000092 */
[----:B------:R-:W-:Y:S01]  /*d7e0*/  STG.E.U16 [R170.64], R85 ;  /* 0x00000055aa007986 */ /* 0x000fe2000c101504 */
[----:B-1----:R-:W-:-:S03]  /*d7f0*/  PRMT R110, R110, 0x7632, R110 ;  /* 0x000076326e6e7816 */ /* 0x002fc6000000006e */
[----:B------:R-:W-:Y:S01]  /*d800*/  STG.E.U16 [R168.64], R138 ;  /* 0x0000008aa8007986 */ /* 0x000fe2000c101504 */
[----:B---3--:R-:W-:-:S03]  /*d810*/  PRMT R106, R106, 0x7632, R106 ;  /* 0x000076326a6a7816 */ /* 0x008fc6000000006a */
[----:B------:R-:W-:Y:S01]  /*d820*/  STG.E.U16 [R166.64], R134 ;  /* 0x00000086a6007986 */ /* 0x000fe2000c101504 */
[----:B----4-:R-:W-:-:S03]  /*d830*/  PRMT R102, R102, 0x7632, R102 ;  /* 0x0000763266667816 */ /* 0x010fc60000000066 */
[----:B------:R-:W-:Y:S01]  /*d840*/  STG.E.U16 [R164.64], R130 ;  /* 0x00000082a4007986 */ /* 0x000fe2000c101504 */
[----:B-----5:R-:W-:-:S03]  /*d850*/  PRMT R98, R98, 0x7632, R98 ;  /* 0x0000763262627816 */ /* 0x020fc60000000062 */
[----:B------:R-:W-:Y:S01]  /*d860*/  STG.E.U16 [R162.64], R126 ;  /* 0x0000007ea2007986 */ /* 0x000fe2000c101504 */
[----:B------:R-:W-:-:S03]  /*d870*/  PRMT R94, R94, 0x7632, R94 ;  /* 0x000076325e5e7816 */ /* 0x000fc6000000005e */
[----:B------:R-:W-:Y:S01]  /*d880*/  STG.E.U16 [R160.64], R122 ;  /* 0x0000007aa0007986 */ /* 0x000fe2000c101504 */
[----:B--2---:R-:W-:-:S03]  /*d890*/  PRMT R90, R90, 0x7632, R90 ;  /* 0x000076325a5a7816 */ /* 0x004fc6000000005a */
[----:B------:R-:W-:Y:S01]  /*d8a0*/  STG.E.U16 [R158.64], R118 ;  /* 0x000000769e007986 */ /* 0x000fe2000c101504 */
[----:B------:R-:W-:-:S03]  /*d8b0*/  PRMT R86, R86, 0x7632, R86 ;  /* 0x0000763256567816 */ /* 0x000fc60000000056 */
[----:B------:R-:W-:Y:S04]  /*d8c0*/  STG.E.U16 [R156.64], R114 ;  /* 0x000000729c007986 */ /* 0x000fe8000c101504 */
        /* <DEDUP_REMOVED lines=16> */
[----:B------:R-:W-:-:S03]  /*d9d0*/  PRMT R0, R143, 0x7632, R0 ;  /* 0x000076328f007816 */ /* 0x000fc60000000000 */
[----:B------:R2:W-:Y:S01]  /*d9e0*/  STG.E.U16 [R40.64], R147 ;  /* 0x0000009328007986 */ /* 0x0005e2000c101504 */
[----:B------:R-:W-:-:S03]  /*d9f0*/  PRMT R12, R139, 0x7632, R12 ;  /* 0x000076328b0c7816 */ /* 0x000fc6000000000c */
[----:B------:R3:W-:Y:S01]  /*da00*/  STG.E.U16 [R36.64], R111 ;  /* 0x0000006f24007986 */ /* 0x0007e2000c101504 */
[----:B0-----:R-:W-:-:S03]  /*da10*/  PRMT R69, R135, 0x7632, R69 ;  /* 0x0000763287457816 */ /* 0x001fc60000000045 */
[----:B------:R0:W-:Y:S01]  /*da20*/  STG.E.U16 [R32.64], R107 ;  /* 0x0000006b20007986 */ /* 0x0001e2000c101504 */
[----:B-1----:R-:W-:-:S03]  /*da30*/  PRMT R65, R131, 0x7632, R65 ;  /* 0x0000763283417816 */ /* 0x002fc60000000041 */
[----:B------:R1:W-:Y:S01]  /*da40*/  STG.E.U16 [R28.64], R103 ;  /* 0x000000671c007986 */ /* 0x0003e2000c101504 */
[----:B--2---:R-:W-:-:S03]  /*da50*/  PRMT R61, R127, 0x7632, R61 ;  /* 0x000076327f3d7816 */ /* 0x004fc6000000003d */
[----:B------:R2:W-:Y:S01]  /*da60*/  STG.E.U16 [R24.64], R99 ;  /* 0x0000006318007986 */ /* 0x0005e2000c101504 */
[----:B---3--:R-:W-:-:S03]  /*da70*/  PRMT R57, R123, 0x7632, R57 ;  /* 0x000076327b397816 */ /* 0x008fc60000000039 */
[----:B------:R3:W-:Y:S01]  /*da80*/  STG.E.U16 [R20.64], R95 ;  /* 0x0000005f14007986 */ /* 0x0007e2000c101504 */
[----:B----4-:R-:W-:-:S03]  /*da90*/  PRMT R53, R119, 0x7632, R53 ;  /* 0x0000763277357816 */ /* 0x010fc60000000035 */
[----:B------:R-:W-:Y:S01]  /*daa0*/  STG.E.U16 [R18.64], R91 ;  /* 0x0000005b12007986 */ /* 0x000fe2000c101504 */
[----:B-----5:R-:W-:-:S03]  /*dab0*/  PRMT R49, R115, 0x7632, R49 ;  /* 0x0000763273317816 */ /* 0x020fc60000000031 */
[----:B------:R4:W-:Y:S01]  /*dac0*/  STG.E.U16 [R16.64], R87 ;  /* 0x0000005710007986 */ /* 0x0009e2000c101504 */
[----:B------:R-:W-:-:S03]  /*dad0*/  PRMT R45, R147, 0x7632, R45 ;  /* 0x00007632932d7816 */ /* 0x000fc6000000002d */
        /* <DEDUP_REMOVED lines=11> */
[----:B------:R-:W-:-:S03]  /*db90*/  PRMT R120, R91, 0x7632, R120 ;  /* 0x000076325b787816 */ /* 0x000fc60000000078 */
[----:B------:R0:W-:Y:S01]  /*dba0*/  STG.E.U16 [R50.64], R53 ;  /* 0x0000003532007986 */ /* 0x0001e2000c101504 */
[----:B---3--:R-:W-:-:S03]  /*dbb0*/  PRMT R21, R87, 0x7632, R21 ;  /* 0x0000763257157816 */ /* 0x008fc60000000015 */
[----:B------:R0:W-:Y:S04]  /*dbc0*/  STG.E.U16 [R46.64], R49 ;  /* 0x000000312e007986 */ /* 0x0001e8000c101504 */
        /* <DEDUP_REMOVED lines=8> */
[----:B------:R-:W-:Y:S01]  /*dc50*/  BAR.SYNC.DEFER_BLOCKING 0x0 ;  /* 0x0000000000007b1d */ /* 0x000fe20000010000 */
[----:B------:R-:W-:-:S02]  /*dc60*/  FSETP.NEU.AND P4, PT, R246, RZ, PT ;  /* 0x000000fff600720b */ /* 0x000fc40003f8d000 */
[----:B------:R-:W-:Y:S02]  /*dc70*/  FSEL R84, R84, -INF , P3 ;  /* 0xff80000054547808 */ /* 0x000fe40001800000 */
[----:B------:R-:W-:Y:S01]  /*dc80*/  FSETP.NEU.AND P3, PT, R13, RZ, PT ;  /* 0x000000ff0d00720b */ /* 0x000fe20003f6d000 */
[----:B------:R-:W1:Y:S01]  /*dc90*/  S2R R140, SR_TID.X ;  /* 0x00000000008c7919 */ /* 0x000e620000002100 */
[----:B------:R-:W-:Y:S02]  /*dca0*/  FSEL R13, R96, -INF , P4 ;  /* 0xff800000600d7808 */ /* 0x000fe40002000000 */
[----:B------:R-:W-:Y:S02]  /*dcb0*/  FSETP.NEU.AND P1, PT, R244, RZ, PT ;  /* 0x000000fff400720b */ /* 0x000fe40003f2d000 */
[----:B------:R-:W-:Y:S02]  /*dcc0*/  FSETP.NEU.AND P2, PT, R243, RZ, PT ;  /* 0x000000fff300720b */ /* 0x000fe40003f4d000 */
[----:B------:R-:W-:Y:S01]  /*dcd0*/  FSETP.NEU.AND P4, PT, R242, RZ, PT ;  /* 0x000000fff200720b */ /* 0x000fe20003f8d000 */
[----:B----4-:R-:W-:Y:S01]  /*dce0*/  FFMA R16, R13, 0.69314718246459960938, R2 ;  /* 0x3f3172180d107823 */ /* 0x010fe20000000002 */
[----:B------:R-:W-:Y:S01]  /*dcf0*/  FSEL R250, R250, -INF , P3 ;  /* 0xff800000fafa7808 */ /* 0x000fe20001800000 */
[----:B------:R-:W-:Y:S01]  /*dd00*/  FFMA R17, R84, 0.69314718246459960938, R3 ;  /* 0x3f31721854117823 */ /* 0x000fe20000000003 */
[----:B------:R-:W-:-:S02]  /*dd10*/  FSEL R247, R247, -INF , P2 ;  /* 0xff800000f7f77808 */ /* 0x000fc40001000000 */
[----:B-----5:R-:W-:Y:S02]  /*dd20*/  FSEL R0, R249, -INF , P1 ;  /* 0xff800000f9007808 */ /* 0x020fe40000800000 */
[----:B------:R-:W-:Y:S02]  /*dd30*/  FSEL R3, R248, -INF , P0 ;  /* 0xff800000f8037808 */ /* 0x000fe40000000000 */
[----:B------:R-:W-:Y:S01]  /*dd40*/  FSEL R2, R11, -INF , P4 ;  /* 0xff8000000b027808 */ /* 0x000fe20002000000 */
[----:B------:R-:W-:Y:S02]  /*dd50*/  FFMA R18, R245, 0.69314718246459960938, R4 ;  /* 0x3f317218f5127823 */ /* 0x000fe40000000004 */
[----:B------:R-:W-:Y:S01]  /*dd60*/  FFMA R19, R250, 0.69314718246459960938, R5 ;  /* 0x3f317218fa137823 */ /* 0x000fe20000000005 */
[----:B------:R-:W-:Y:S01]  /*dd70*/  LOP3.LUT R252, R252, 0x70, RZ, 0xc0, !PT ;  /* 0x00000070fcfc7812 */ /* 0x000fe200078ec0ff */
[----:B------:R-:W-:Y:S02]  /*dd80*/  FFMA R4, R247, 0.69314718246459960938, R6 ;  /* 0x3f317218f7047823 */ /* 0x000fe40000000006 */
[----:B------:R-:W-:-:S02]  /*dd90*/  FFMA R5, R0, 0.69314718246459960938, R7 ;  /* 0x3f31721800057823 */ /* 0x000fc40000000007 */
[----:B------:R-:W-:Y:S02]  /*dda0*/  FFMA R6, R3, 0.69314718246459960938, R8 ;  /* 0x3f31721803067823 */ /* 0x000fe40000000008 */
[----:B------:R-:W-:Y:S01]  /*ddb0*/  FFMA R7, R2, 0.69314718246459960938, R9 ;  /* 0x3f31721802077823 */ /* 0x000fe20000000009 */
[----:B------:R0:W-:Y:S04]  /*ddc0*/  STS.128 [R252], R16 ;  /* 0x00000010fc007388 */ /* 0x0001e80000000c00 */
[----:B------:R0:W-:Y:S01]  /*ddd0*/  STS.128 [R252+0x80], R4 ;  /* 0x00008004fc007388 */ /* 0x0001e20000000c00 */
[----:B-1----:R-:W-:-:S03]  /*dde0*/  LOP3.LUT R140, R140, 0xff, RZ, 0xc0, !PT ;  /* 0x000000ff8c8c7812 */ /* 0x002fc600078ec0ff */
[----:B------:R-:W-:Y:S01]  /*ddf0*/  BAR.SYNC.DEFER_BLOCKING 0x0 ;  /* 0x0000000000007b1d */ /* 0x000fe20000010000 */
[----:B------:R-:W-:-:S13]  /*de00*/  ISETP.GE.U32.AND P5, PT, R140, 0x40, PT ;  /* 0x000000408c00780c */ /* 0x000fda0003fa6070 */
[----:B------:R-:W-:Y:S05]  /*de10*/  @P5 EXIT ;  /* 0x000000000000594d */ /* 0x000fea0003800000 */
[----:B0-----:R-:W2:Y:S04]  /*de20*/  LDL.LU R140, [R1+0x84] ;  /* 0x00008400018c7983 */ /* 0x001ea80000300800 */
[----:B------:R-:W0:Y:S04]  /*de30*/  S2R R136, SR_CTAID.Y ;  /* 0x0000000000887919 */ /* 0x000e280000002600 */
[----:B------:R-:W1:Y:S01]  /*de40*/  LDS R7, [R10] ;  /* 0x000000000a077984 */ /* 0x000e620000000800 */
[----:B0-----:R-:W-:-:S04]  /*de50*/  IMAD R0, R136, c[0x0][0x1cc], RZ ;  /* 0x0000730088007a24 */ /* 0x001fc800078e02ff */
[C---:B------:R-:W-:Y:S02]  /*de60*/  IMAD.SHL.U32 R2, R0.reuse, 0x4, RZ ;  /* 0x0000000400027824 */ /* 0x040fe400078e00ff */
[----:B------:R-:W-:Y:S01]  /*de70*/  IMAD.HI R0, R0, 0x4, RZ ;  /* 0x0000000400007827 */ /* 0x000fe200078e02ff */
[----:B--2---:R-:W-:-:S03]  /*de80*/  SHF.L.U32 R3, R140, 0x2, RZ ;  /* 0x000000028c037819 */ /* 0x004fc600000006ff */
[----:B------:R-:W-:Y:S01]  /*de90*/  IMAD.HI R5, R140, 0x4, RZ ;  /* 0x000000048c057827 */ /* 0x000fe200078e02ff */
[----:B------:R-:W-:-:S04]  /*dea0*/  IADD3 R2, P0, P1, R3, c[0x0][0x180], R2 ;  /* 0x0000600003027a10 */ /* 0x000fc8000791e002 */
[----:B------:R-:W-:-:S05]  /*deb0*/  IADD3.X R3, R5, c[0x0][0x184], R0, P0, P1 ;  /* 0x0000610005037a10 */ /* 0x000fca00007e2400 */
[----:B-1----:R-:W-:Y:S01]  /*dec0*/  STG.E [R2.64], R7 ;  /* 0x0000000702007986 */ /* 0x002fe2000c101904 */
[----:B------:R-:W-:Y:S05]  /*ded0*/  EXIT ;  /* 0x000000000000794d */ /* 0x000fea0003800000 */
.L_x_2:
[----:B------:R-:W-:-:S00]  /*dee0*/  BRA `(.L_x_2) ;  /* 0xfffffff000007947 */ /* 0x000fc0000383ffff */
[----:B------:R-:W-:-:S00]  /*def0*/  NOP ;  /* 0x0000000000007918 */ /* 0x000fc00000000000 */
        /* <DEDUP_REMOVED lines=8> */
.L_x_3:


//--------------------- .nv.global.init           --------------------------
	.section	.nv.global.init,"aw",@progbits
.nv.global.init:
	.type		_$_str,@object
	.size		_$_str,(.L_0 - _$_str)
_$_str:
        /*0000*/ 	.byte	0x5f, 0x5f, 0x43, 0x55, 0x44, 0x41, 0x5f, 0x46, 0x54, 0x5a, 0x00
.L_0:


//--------------------- .nv.shared.attn_fwd       --------------------------
	.section	.nv.shared.attn_fwd,"aw",@nobits
	.sectionflags	@""
	.align	16
